def matmul_kernel(
    a_ptr,
    b_ptr,
    c_ptr,
    M,
    N,
    K,
    stride_am,
    stride_ak,
    stride_bk,
    stride_bn,
    stride_cm,
    stride_cn,
    BLOCK_M: tl.constexpr,
    BLOCK_N: tl.constexpr,
    BLOCK_K: tl.constexpr,
    GROUP_M: tl.constexpr,
):
    pid = tl.program_id(axis=0)
    num_pid_m = tl.cdiv(M, BLOCK_M)
    num_pid_n = tl.cdiv(N, BLOCK_N)
    num_pid_in_group = GROUP_M * num_pid_n
    group_id = pid // num_pid_in_group
    first_pid_m = group_id * GROUP_M
    group_size_m = min(num_pid_m - first_pid_m, GROUP_M)
    pid_m = first_pid_m + ((pid % num_pid_in_group) % group_size_m)
    pid_n = (pid % num_pid_in_group) // group_size_m

    offs_am = (pid_m * BLOCK_M + tl.arange(0, BLOCK_M)) % M
    offs_bn = (pid_n * BLOCK_N + tl.arange(0, BLOCK_N)) % N
    offs_k = tl.arange(0, BLOCK_K)
    a_ptrs = a_ptr + offs_am[:, None] * stride_am + offs_k[None, :] * stride_ak
    b_ptrs = b_ptr + offs_k[:, None] * stride_bk + offs_bn[None, :] * stride_bn

    acc = tl.zeros((BLOCK_M, BLOCK_N), dtype=tl.float32)
    for kk in range(0, tl.cdiv(K, BLOCK_K)):
        a = tl.load(a_ptrs, mask=offs_k[None, :] < K - kk * BLOCK_K, other=0.0)
        b = tl.load(b_ptrs, mask=offs_k[:, None] < K - kk * BLOCK_K, other=0.0)
        acc = tl.dot(a, b, acc)
        a_ptrs += BLOCK_K * stride_ak
        b_ptrs += BLOCK_K * stride_bk

    c = acc.to(c_ptr.dtype.element_ty)
    offs_cm = pid_m * BLOCK_M + tl.arange(0, BLOCK_M)
    offs_cn = pid_n * BLOCK_N + tl.arange(0, BLOCK_N)
    c_ptrs = c_ptr + offs_cm[:, None] * stride_cm + offs_cn[None, :] * stride_cn
    mask = (offs_cm[:, None] < M) & (offs_cn[None, :] < N)
    tl.store(c_ptrs, c, mask=mask)

# config = {"BLOCK_K": 32, "BLOCK_M": 32, "BLOCK_N": 128, "GROUP_M": 8, "arch": "sm_100", "dtype": "bf16", "num_ctas": 1, "num_stages": 3, "num_warps": 4}
# arch = sm_100


// ===== COMPILED SASS (sm_100a) =====

	.target	sm_100a

	.elftype	@"ET_EXEC"


//--------------------- .note.nv.tkinfo           --------------------------
	.section	.note.nv.tkinfo,"",@"SHT_NOTE"
	.sectionflags	@"SHF_NOTE_NV_TKINFO"
	.tkinfo
        /*0018*/ 	.word	0x00000081
        /*0030*/ 	.string	""
        /*0030*/ 	.string	"ptxas-blackwell"
        /*0030*/ 	.string	"Cuda compilation tools, release 12.9, V12.9.86"
        /*0030*/ 	.string	"Build cuda_12.9.r12.9/compiler.36037853_0"
        /*0030*/ 	.string	"-v  -suppress-debug-info  -lineinfo  -arch sm_100a "



//--------------------- .note.nv.cuver            --------------------------
	.section	.note.nv.cuver,"",@"SHT_NOTE"
	.sectionflags	@"SHF_NOTE_NV_CUVER"
        /*0018*/ 	.short	0x0001
        /*001a*/ 	.short	0x0064
        /*001c*/ 	.short	0x0001
        /*001e*/ 	.short	0x0000
        /*0020*/ 	.short	0x0001
        /*0022*/ 	.short	0x0000


//--------------------- .nv.info                  --------------------------
	.section	.nv.info,"",@"SHT_CUDA_INFO"
	.align	4


	//----- nvinfo : EIATTR_REGCOUNT
	.align		4
        /*0000*/ 	.byte	0x04, 0x2f
        /*0002*/ 	.short	(.L_1 - .L_0)
	.align		4
.L_0:
        /*0004*/ 	.word	index@(matmul_kernel)
        /*0008*/ 	.word	0x000000f4


	//----- nvinfo : EIATTR_FRAME_SIZE
	.align		4
.L_1:
        /*000c*/ 	.byte	0x04, 0x11
        /*000e*/ 	.short	(.L_3 - .L_2)
	.align		4
.L_2:
        /*0010*/ 	.word	index@(matmul_kernel)
        /*0014*/ 	.word	0x00000000


	//----- nvinfo : EIATTR_MIN_STACK_SIZE
	.align		4
.L_3:
        /*0018*/ 	.byte	0x04, 0x12
        /*001a*/ 	.short	(.L_5 - .L_4)
	.align		4
.L_4:
        /*001c*/ 	.word	index@(matmul_kernel)
        /*0020*/ 	.word	0x00000000
.L_5:


//--------------------- .nv.info.matmul_kernel    --------------------------
	.section	.nv.info.matmul_kernel,"",@"SHT_CUDA_INFO"
	.sectionflags	@""
	.align	4


	//----- nvinfo : EIATTR_CUDA_API_VERSION
	.align		4
        /*0000*/ 	.byte	0x04, 0x37
        /*0002*/ 	.short	(.L_7 - .L_6)
.L_6:
        /*0004*/ 	.word	0x00000081


	//----- nvinfo : EIATTR_KPARAM_INFO
	.align		4
.L_7:
        /*0008*/ 	.byte	0x04, 0x17
        /*000a*/ 	.short	(.L_9 - .L_8)
.L_8:
        /*000c*/ 	.word	0x00000000
        /*0010*/ 	.short	0x000d
        /*0012*/ 	.short	0x0048
        /*0014*/ 	.byte	0x00, 0xf4, 0x21, 0x00


	//----- nvinfo : EIATTR_KPARAM_INFO
	.align		4
.L_9:
        /*0018*/ 	.byte	0x04, 0x17
        /*001a*/ 	.short	(.L_11 - .L_10)
.L_10:
        /*001c*/ 	.word	0x00000000
        /*0020*/ 	.short	0x000c
        /*0022*/ 	.short	0x0040
        /*0024*/ 	.byte	0x00, 0xf4, 0x21, 0x00


	//----- nvinfo : EIATTR_KPARAM_INFO
	.align		4
.L_11:
        /*0028*/ 	.byte	0x04, 0x17
        /*002a*/ 	.short	(.L_13 - .L_12)
.L_12:
        /*002c*/ 	.word	0x00000000
        /*0030*/ 	.short	0x000b
        /*0032*/ 	.short	0x0038
        /*0034*/ 	.byte	0x00, 0xf0, 0x11, 0x00


	//----- nvinfo : EIATTR_KPARAM_INFO
	.align		4
.L_13:
        /*0038*/ 	.byte	0x04, 0x17
        /*003a*/ 	.short	(.L_15 - .L_14)
.L_14:
        /*003c*/ 	.word	0x00000000
        /*0040*/ 	.short	0x000a
        /*0042*/ 	.short	0x0034
        /*0044*/ 	.byte	0x00, 0xf0, 0x11, 0x00


	//----- nvinfo : EIATTR_KPARAM_INFO
	.align		4
.L_15:
        /*0048*/ 	.byte	0x04, 0x17
        /*004a*/ 	.short	(.L_17 - .L_16)
.L_16:
        /*004c*/ 	.word	0x00000000
        /*0050*/ 	.short	0x0009
        /*0052*/ 	.short	0x0030
        /*0054*/ 	.byte	0x00, 0xf0, 0x11, 0x00


	//----- nvinfo : EIATTR_KPARAM_INFO
	.align		4
.L_17:
        /*0058*/ 	.byte	0x04, 0x17
        /*005a*/ 	.short	(.L_19 - .L_18)
.L_18:
        /*005c*/ 	.word	0x00000000
        /*0060*/ 	.short	0x0008
        /*0062*/ 	.short	0x002c
        /*0064*/ 	.byte	0x00, 0xf0, 0x11, 0x00


	//----- nvinfo : EIATTR_KPARAM_INFO
	.align		4
.L_19:
        /*0068*/ 	.byte	0x04, 0x17
        /*006a*/ 	.short	(.L_21 - .L_20)
.L_20:
        /*006c*/ 	.word	0x00000000
        /*0070*/ 	.short	0x0007
        /*0072*/ 	.short	0x0028
        /*0074*/ 	.byte	0x00, 0xf0, 0x11, 0x00


	//----- nvinfo : EIATTR_KPARAM_INFO
	.align		4
.L_21:
        /*0078*/ 	.byte	0x04, 0x17
        /*007a*/ 	.short	(.L_23 - .L_22)
.L_22:
        /*007c*/ 	.word	0x00000000
        /*0080*/ 	.short	0x0006
        /*0082*/ 	.short	0x0024
        /*0084*/ 	.byte	0x00, 0xf0, 0x11, 0x00


	//----- nvinfo : EIATTR_KPARAM_INFO
	.align		4
.L_23:
        /*0088*/ 	.byte	0x04, 0x17
        /*008a*/ 	.short	(.L_25 - .L_24)
.L_24:
        /*008c*/ 	.word	0x00000000
        /*0090*/ 	.short	0x0005
        /*0092*/ 	.short	0x0020
        /*0094*/ 	.byte	0x00, 0xf0, 0x11, 0x00


	//----- nvinfo : EIATTR_KPARAM_INFO
	.align		4
.L_25:
        /*0098*/ 	.byte	0x04, 0x17
        /*009a*/ 	.short	(.L_27 - .L_26)
.L_26:
        /*009c*/ 	.word	0x00000000
        /*00a0*/ 	.short	0x0004
        /*00a2*/ 	.short	0x001c
        /*00a4*/ 	.byte	0x00, 0xf0, 0x11, 0x00


	//----- nvinfo : EIATTR_KPARAM_INFO
	.align		4
.L_27:
        /*00a8*/ 	.byte	0x04, 0x17
        /*00aa*/ 	.short	(.L_29 - .L_28)
.L_28:
        /*00ac*/ 	.word	0x00000000
        /*00b0*/ 	.short	0x0003
        /*00b2*/ 	.short	0x0018
        /*00b4*/ 	.byte	0x00, 0xf0, 0x11, 0x00


	//----- nvinfo : EIATTR_KPARAM_INFO
	.align		4
.L_29:
        /*00b8*/ 	.byte	0x04, 0x17
        /*00ba*/ 	.short	(.L_31 - .L_30)
.L_30:
        /*00bc*/ 	.word	0x00000000
        /*00c0*/ 	.short	0x0002
        /*00c2*/ 	.short	0x0010
        /*00c4*/ 	.byte	0x00, 0xf4, 0x21, 0x00


	//----- nvinfo : EIATTR_KPARAM_INFO
	.align		4
.L_31:
        /*00c8*/ 	.byte	0x04, 0x17
        /*00ca*/ 	.short	(.L_33 - .L_32)
.L_32:
        /*00cc*/ 	.word	0x00000000
        /*00d0*/ 	.short	0x0001
        /*00d2*/ 	.short	0x0008
        /*00d4*/ 	.byte	0x00, 0xf4, 0x21, 0x00


	//----- nvinfo : EIATTR_KPARAM_INFO
	.align		4
.L_33:
        /*00d8*/ 	.byte	0x04, 0x17
        /*00da*/ 	.short	(.L_35 - .L_34)
.L_34:
        /*00dc*/ 	.word	0x00000000
        /*00e0*/ 	.short	0x0000
        /*00e2*/ 	.short	0x0000
        /*00e4*/ 	.byte	0x00, 0xf4, 0x21, 0x00


	//----- nvinfo : EIATTR_SPARSE_MMA_MASK
	.align		4
.L_35:
        /*00e8*/ 	.byte	0x03, 0x50
        /*00ea*/ 	.short	0x0000


	//----- nvinfo : EIATTR_MAXREG_COUNT
	.align		4
        /*00ec*/ 	.byte	0x03, 0x1b
        /*00ee*/ 	.short	0x00ff


	//----- nvinfo : EIATTR_NUM_BARRIERS
	.align		4
        /*00f0*/ 	.byte	0x02, 0x4c
        /*00f2*/ 	.byte	0x01
	.zero		1


	//----- nvinfo : EIATTR_VRC_CTA_INIT_COUNT
	.align		4
        /*00f4*/ 	.byte	0x02, 0x4a
	.zero		1
	.zero		1


	//----- nvinfo : EIATTR_EXIT_INSTR_OFFSETS
	.align		4
        /*00f8*/ 	.byte	0x04, 0x1c
        /*00fa*/ 	.short	(.L_37 - .L_36)


	//   ....[0]....
.L_36:
        /*00fc*/ 	.word	0x000047a0


	//   ....[1]....
        /*0100*/ 	.word	0x000047d0


	//----- nvinfo : EIATTR_REQNTID
	.align		4
.L_37:
        /*0104*/ 	.byte	0x04, 0x10
        /*0106*/ 	.short	(.L_39 - .L_38)
.L_38:
        /*0108*/ 	.word	0x00000080
        /*010c*/ 	.word	0x00000001
        /*0110*/ 	.word	0x00000001


	//----- nvinfo : EIATTR_CBANK_PARAM_SIZE
	.align		4
.L_39:
        /*0114*/ 	.byte	0x03, 0x19
        /*0116*/ 	.short	0x0050


	//----- nvinfo : EIATTR_PARAM_CBANK
	.align		4
        /*0118*/ 	.byte	0x04, 0x0a
        /*011a*/ 	.short	(.L_41 - .L_40)
	.align		4
.L_40:
        /*011c*/ 	.word	index@(.nv.constant0.matmul_kernel)
        /*0120*/ 	.short	0x0380
        /*0122*/ 	.short	0x0050


	//----- nvinfo : EIATTR_SW_WAR
	.align		4
.L_41:
        /*0124*/ 	.byte	0x04, 0x36
        /*0126*/ 	.short	(.L_43 - .L_42)
.L_42:
        /*0128*/ 	.word	0x00000008
.L_43:


//--------------------- .nv.compat                --------------------------
	.section	.nv.compat,"",@"SHT_CUDA_COMPAT_INFO"
	.align	4
        /*0000*/ 	.byte	0x02, 0x02, 0x01, 0x00, 0x02, 0x05, 0x05, 0x00, 0x02, 0x03, 0x00, 0x00, 0x02, 0x06, 0x01, 0x00


//--------------------- .nv.callgraph             --------------------------
	.section	.nv.callgraph,"",@"SHT_CUDA_CALLGRAPH"
	.align	4
	.sectionentsize	8
	.align		4
        /*0000*/ 	.word	0x00000000
	.align		4
        /*0004*/ 	.word	0xffffffff
	.align		4
        /*0008*/ 	.word	0x00000000
	.align		4
        /*000c*/ 	.word	0xfffffffe
	.align		4
        /*0010*/ 	.word	0x00000000
	.align		4
        /*0014*/ 	.word	0xfffffffd
	.align		4
        /*0018*/ 	.word	0x00000000
	.align		4
        /*001c*/ 	.word	0xfffffffc


//--------------------- .text.matmul_kernel       --------------------------
	.section	.text.matmul_kernel,"ax",@progbits
	.align	128
        .global         matmul_kernel
        .type           matmul_kernel,@function
        .size           matmul_kernel,(.L_x_4 - matmul_kernel)
        .other          matmul_kernel,@"STO_CUDA_ENTRY STV_DEFAULT"
matmul_kernel:
.text.matmul_kernel:
[----:B------:R-:W0:Y:S08]  /*0000*/  LDC R1, c[0x0][0x37c] ;  /* 0x0000df00ff017b82 */ /* 0x000e300000000800 */
[----:B------:R-:W1:Y:S01]  /*0010*/  LDC.64 R14, c[0x0][0x398] ;  /* 0x0000e600ff0e7b82 */ /* 0x000e620000000a00 */
[----:B------:R-:W2:Y:S01]  /*0020*/  S2R R5, SR_CTAID.X ;  /* 0x0000000000057919 */ /* 0x000ea20000002500 */
[----:B------:R-:W3:Y:S01]  /*0030*/  LDCU UR4, c[0x0][0x3a0] ;  /* 0x00007400ff0477ac */ /* 0x000ee20008000800 */
[----:B------:R-:W-:Y:S01]  /*0040*/  UMOV UR5, 0x400 ;  /* 0x0000040000057882 */ /* 0x000fe20000000000 */
[----:B------:R-:W4:Y:S04]  /*0050*/  LDCU.64 UR8, c[0x0][0x358] ;  /* 0x00006b00ff0877ac */ /* 0x000f280008000a00 */
[----:B------:R-:W5:Y:S01]  /*0060*/  S2UR UR6, SR_CgaCtaId ;  /* 0x00000000000679c3 */ /* 0x000f620000008800 */
[----:B------:R-:W0:Y:S01]  /*0070*/  LDCU UR7, c[0x0][0x3a0] ;  /* 0x00007400ff0777ac */ /* 0x000e220008000800 */
[----:B---3--:R-:W-:Y:S01]  /*0080*/  UIADD3 UR4, UPT, UPT, UR4, 0x1f, URZ ;  /* 0x0000001f04047890 */ /* 0x008fe2000fffe0ff */
[----:B-1----:R-:W-:-:S03]  /*0090*/  VIADD R0, R15, 0x7f ;  /* 0x0000007f0f007836 */ /* 0x002fc60000000000 */
[----:B------:R-:W-:Y:S02]  /*00a0*/  UISETP.GT.AND UP0, UPT, UR4, 0x1f, UPT ;  /* 0x0000001f0400788c */ /* 0x000fe4000bf04270 */
[----:B------:R-:W-:Y:S01]  /*00b0*/  SHF.R.S32.HI R3, RZ, 0x1f, R0 ;  /* 0x0000001fff037819 */ /* 0x000fe20000011400 */
[----:B-----5:R-:W-:-:S03]  /*00c0*/  ULEA UR5, UR6, UR5, 0x18 ;  /* 0x0000000506057291 */ /* 0x020fc6000f8ec0ff */
[----:B------:R-:W-:Y:S02]  /*00d0*/  LEA.HI R3, R3, R0, RZ, 0x7 ;  /* 0x0000000003037211 */ /* 0x000fe400078f38ff */
[----:B--2---:R-:W-:Y:S02]  /*00e0*/  IABS R8, R5 ;  /* 0x0000000500087213 */ /* 0x004fe40000000000 */
[----:B------:R-:W-:-:S05]  /*00f0*/  SHF.R.S32.HI R3, RZ, 0x7, R3 ;  /* 0x00000007ff037819 */ /* 0x000fca0000011403 */
[----:B------:R-:W-:-:S05]  /*0100*/  IMAD.SHL.U32 R4, R3, 0x8, RZ ;  /* 0x0000000803047824 */ /* 0x000fca00078e00ff */
[-C--:B------:R-:W-:Y:S02]  /*0110*/  IABS R7, R4.reuse ;  /* 0x0000000400077213 */ /* 0x080fe40000000000 */
[----:B------:R-:W-:Y:S02]  /*0120*/  IABS R10, R4 ;  /* 0x00000004000a7213 */ /* 0x000fe40000000000 */
[----:B------:R-:W1:Y:S08]  /*0130*/  I2F.RP R0, R7 ;  /* 0x0000000700007306 */ /* 0x000e700000209400 */
[----:B-1----:R-:W1:Y:S02]  /*0140*/  MUFU.RCP R0, R0 ;  /* 0x0000000000007308 */ /* 0x002e640000001000 */
[----:B-1----:R-:W-:-:S02]  /*0150*/  VIADD R2, R0, 0xffffffe ;  /* 0x0ffffffe00027836 */ /* 0x002fc40000000000 */
[----:B------:R-:W-:-:S04]  /*0160*/  IMAD.MOV R0, RZ, RZ, -R10 ;  /* 0x000000ffff007224 */ /* 0x000fc800078e0a0a */
[----:B------:R1:W2:Y:S02]  /*0170*/  F2I.FTZ.U32.TRUNC.NTZ R3, R2 ;  /* 0x0000000200037305 */ /* 0x0002a4000021f000 */
[----:B-1----:R-:W-:Y:S02]  /*0180*/  IMAD.MOV.U32 R2, RZ, RZ, RZ ;  /* 0x000000ffff027224 */ /* 0x002fe400078e00ff */
[----:B--2---:R-:W-:-:S04]  /*0190*/  IMAD.MOV R6, RZ, RZ, -R3 ;  /* 0x000000ffff067224 */ /* 0x004fc800078e0a03 */
[----:B------:R-:W-:Y:S02]  /*01a0*/  IMAD R9, R6, R7, RZ ;  /* 0x0000000706097224 */ /* 0x000fe400078e02ff */
[----:B------:R-:W-:Y:S02]  /*01b0*/  IMAD.MOV.U32 R6, RZ, RZ, R8 ;  /* 0x000000ffff067224 */ /* 0x000fe400078e0008 */
[----:B------:R-:W-:-:S06]  /*01c0*/  IMAD.HI.U32 R3, R3, R9, R2 ;  /* 0x0000000903037227 */ /* 0x000fcc00078e0002 */
[----:B------:R-:W-:-:S04]  /*01d0*/  IMAD.HI.U32 R3, R3, R6, RZ ;  /* 0x0000000603037227 */ /* 0x000fc800078e00ff */
[----:B------:R-:W-:-:S05]  /*01e0*/  IMAD R0, R3, R0, R6 ;  /* 0x0000000003007224 */ /* 0x000fca00078e0206 */
[----:B------:R-:W-:-:S13]  /*01f0*/  ISETP.GT.U32.AND P1, PT, R7, R0, PT ;  /* 0x000000000700720c */ /* 0x000fda0003f24070 */
[----:B------:R-:W-:Y:S02]  /*0200*/  @!P1 IMAD.IADD R0, R0, 0x1, -R7 ;  /* 0x0000000100009824 */ /* 0x000fe400078e0a07 */
[----:B------:R-:W-:Y:S01]  /*0210*/  @!P1 VIADD R3, R3, 0x1 ;  /* 0x0000000103039836 */ /* 0x000fe20000000000 */
[----:B------:R-:W-:Y:S02]  /*0220*/  ISETP.NE.AND P1, PT, R4, RZ, PT ;  /* 0x000000ff0400720c */ /* 0x000fe40003f25270 */
[----:B------:R-:W-:Y:S02]  /*0230*/  ISETP.GE.U32.AND P0, PT, R0, R7, PT ;  /* 0x000000070000720c */ /* 0x000fe40003f06070 */
[----:B------:R-:W-:-:S04]  /*0240*/  LOP3.LUT R0, R5, R4, RZ, 0x3c, !PT ;  /* 0x0000000405007212 */ /* 0x000fc800078e3cff */
[----:B------:R-:W-:Y:S01]  /*0250*/  ISETP.GE.AND P2, PT, R0, RZ, PT ;  /* 0x000000ff0000720c */ /* 0x000fe20003f46270 */
[----:B------:R-:W-:-:S06]  /*0260*/  VIADD R0, R14, 0x1f ;  /* 0x0000001f0e007836 */ /* 0x000fcc0000000000 */
[----:B------:R-:W-:-:S04]  /*0270*/  @P0 VIADD R3, R3, 0x1 ;  /* 0x0000000103030836 */ /* 0x000fc80000000000 */
[----:B------:R-:W-:Y:S01]  /*0280*/  IMAD.MOV.U32 R2, RZ, RZ, R3 ;  /* 0x000000ffff027224 */ /* 0x000fe200078e0003 */
[----:B------:R-:W-:-:S03]  /*0290*/  SHF.R.S32.HI R3, RZ, 0x1f, R0 ;  /* 0x0000001fff037819 */ /* 0x000fc60000011400 */
[----:B------:R-:W-:Y:S01]  /*02a0*/  @!P2 IMAD.MOV R2, RZ, RZ, -R2 ;  /* 0x000000ffff02a224 */ /* 0x000fe200078e0a02 */
[----:B------:R-:W-:Y:S02]  /*02b0*/  @!P1 LOP3.LUT R2, RZ, R4, RZ, 0x33, !PT ;  /* 0x00000004ff029212 */ /* 0x000fe400078e33ff */
[----:B------:R-:W-:-:S03]  /*02c0*/  LEA.HI R3, R3, R0, RZ, 0x5 ;  /* 0x0000000003037211 */ /* 0x000fc600078f28ff */
[----:B------:R-:W-:Y:S02]  /*02d0*/  IMAD.SHL.U32 R132, R2, 0x8, RZ ;  /* 0x0000000802847824 */ /* 0x000fe400078e00ff */
[----:B------:R-:W-:-:S03]  /*02e0*/  IMAD.MOV R2, RZ, RZ, -R2 ;  /* 0x000000ffff027224 */ /* 0x000fc600078e0a02 */
[----:B------:R-:W-:Y:S01]  /*02f0*/  LEA.HI.SX32 R3, R3, -R132, 0x1b ;  /* 0x8000008403037211 */ /* 0x000fe200078fdaff */
[----:B------:R-:W-:-:S03]  /*0300*/  IMAD R11, R4, R2, R5 ;  /* 0x00000002040b7224 */ /* 0x000fc600078e0205 */
[----:B------:R-:W-:Y:S02]  /*0310*/  VIMNMX R6, PT, PT, R3, 0x8, PT ;  /* 0x0000000803067848 */ /* 0x000fe40003fe0100 */
[----:B------:R-:W-:Y:S02]  /*0320*/  IABS R9, R11 ;  /* 0x0000000b00097213 */ /* 0x000fe40000000000 */
[-C--:B------:R-:W-:Y:S02]  /*0330*/  IABS R7, R6.reuse ;  /* 0x0000000600077213 */ /* 0x080fe40000000000 */
[----:B------:R-:W-:Y:S02]  /*0340*/  IABS R4, R6 ;  /* 0x0000000600047213 */ /* 0x000fe40000000000 */
[----:B------:R-:W1:Y:S08]  /*0350*/  I2F.RP R0, R7 ;  /* 0x0000000700007306 */ /* 0x000e700000209400 */
[----:B-1----:R-:W1:Y:S02]  /*0360*/  MUFU.RCP R0, R0 ;  /* 0x0000000000007308 */ /* 0x002e640000001000 */
[----:B-1----:R-:W-:-:S02]  /*0370*/  VIADD R3, R0, 0xffffffe ;  /* 0x0ffffffe00037836 */ /* 0x002fc40000000000 */
[----:B------:R-:W-:-:S04]  /*0380*/  IMAD.MOV R0, RZ, RZ, -R4 ;  /* 0x000000ffff007224 */ /* 0x000fc800078e0a04 */
[----:B------:R-:W1:Y:S02]  /*0390*/  F2I.FTZ.U32.TRUNC.NTZ R3, R3 ;  /* 0x0000000300037305 */ /* 0x000e64000021f000 */
[----:B-1----:R-:W-:-:S04]  /*03a0*/  IMAD.MOV R8, RZ, RZ, -R3 ;  /* 0x000000ffff087224 */ /* 0x002fc800078e0a03 */
[----:B------:R-:W-:-:S04]  /*03b0*/  IMAD.MOV.U32 R2, RZ, RZ, R8 ;  /* 0x000000ffff027224 */ /* 0x000fc800078e0008 */
[----:B------:R-:W-:Y:S02]  /*03c0*/  IMAD R5, R2, R7, RZ ;  /* 0x0000000702057224 */ /* 0x000fe400078e02ff */
[----:B------:R-:W-:-:S04]  /*03d0*/  IMAD.MOV.U32 R2, RZ, RZ, RZ ;  /* 0x000000ffff027224 */ /* 0x000fc800078e00ff */
[----:B------:R-:W-:Y:S01]  /*03e0*/  IMAD.HI.U32 R2, R3, R5, R2 ;  /* 0x0000000503027227 */ /* 0x000fe200078e0002 */
[----:B------:R-:W-:-:S04]  /*03f0*/  LOP3.LUT R3, R11, R6, RZ, 0x3c, !PT ;  /* 0x000000060b037212 */ /* 0x000fc800078e3cff */
[----:B------:R-:W-:Y:S01]  /*0400*/  ISETP.GE.AND P2, PT, R3, RZ, PT ;  /* 0x000000ff0300720c */ /* 0x000fe20003f46270 */
[----:B------:R-:W-:-:S04]  /*0410*/  IMAD.HI.U32 R2, R2, R9, RZ ;  /* 0x0000000902027227 */ /* 0x000fc800078e00ff */
[----:B------:R-:W-:-:S05]  /*0420*/  IMAD R0, R2, R0, R9 ;  /* 0x0000000002007224 */ /* 0x000fca00078e0209 */
[----:B------:R-:W-:-:S13]  /*0430*/  ISETP.GT.U32.AND P1, PT, R7, R0, PT ;  /* 0x000000000700720c */ /* 0x000fda0003f24070 */
[----:B------:R-:W-:Y:S02]  /*0440*/  @!P1 IMAD.IADD R0, R0, 0x1, -R7 ;  /* 0x0000000100009824 */ /* 0x000fe400078e0a07 */
[----:B------:R-:W-:Y:S01]  /*0450*/  @!P1 VIADD R2, R2, 0x1 ;  /* 0x0000000102029836 */ /* 0x000fe20000000000 */
[----:B------:R-:W-:Y:S02]  /*0460*/  ISETP.NE.AND P1, PT, R6, RZ, PT ;  /* 0x000000ff0600720c */ /* 0x000fe40003f25270 */
[----:B------:R-:W-:Y:S02]  /*0470*/  ISETP.GE.U32.AND P0, PT, R0, R7, PT ;  /* 0x000000070000720c */ /* 0x000fe40003f06070 */
[----:B------:R-:W1:Y:S11]  /*0480*/  S2R R0, SR_TID.X ;  /* 0x0000000000007919 */ /* 0x000e760000002100 */
[----:B------:R-:W-:-:S04]  /*0490*/  @P0 VIADD R2, R2, 0x1 ;  /* 0x0000000102020836 */ /* 0x000fc80000000000 */
[----:B------:R-:W-:Y:S01]  /*04a0*/  @!P2 IMAD.MOV R2, RZ, RZ, -R2 ;  /* 0x000000ffff02a224 */ /* 0x000fe200078e0a02 */
[----:B------:R-:W-:-:S05]  /*04b0*/  @!P1 LOP3.LUT R2, RZ, R6, RZ, 0x33, !PT ;  /* 0x00000006ff029212 */ /* 0x000fca00078e33ff */
[----:B------:R-:W-:Y:S02]  /*04c0*/  IMAD.MOV R3, RZ, RZ, -R2 ;  /* 0x000000ffff037224 */ /* 0x000fe400078e0a02 */
[----:B------:R-:W-:Y:S02]  /*04d0*/  IMAD.SHL.U32 R2, R2, 0x80, RZ ;  /* 0x0000008002027824 */ /* 0x000fe400078e00ff */
[----:B------:R-:W-:-:S04]  /*04e0*/  IMAD R3, R6, R3, R11 ;  /* 0x0000000306037224 */ /* 0x000fc800078e020b */
[----:B------:R-:W-:Y:S01]  /*04f0*/  IMAD.IADD R132, R132, 0x1, R3 ;  /* 0x0000000184847824 */ /* 0x000fe200078e0203 */
[----:B-1----:R-:W-:Y:S02]  /*0500*/  SHF.R.U32.HI R141, RZ, 0x5, R0 ;  /* 0x00000005ff8d7819 */ /* 0x002fe40000011600 */
[C---:B------:R-:W-:Y:S02]  /*0510*/  LOP3.LUT R139, R0.reuse, 0x1f, RZ, 0xc0, !PT ;  /* 0x0000001f008b7812 */ /* 0x040fe400078ec0ff */
[----:B------:R-:W-:Y:S02]  /*0520*/  SGXT.U32 R141, R141, 0x2 ;  /* 0x000000028d8d781a */ /* 0x000fe40000000000 */
[----:B------:R-:W-:Y:S01]  /*0530*/  LOP3.LUT R133, R0, 0x60, RZ, 0xc0, !PT ;  /* 0x0000006000857812 */ /* 0x000fe200078ec0ff */
[----:B------:R-:W-:Y:S01]  /*0540*/  IMAD R132, R132, 0x20, R139 ;  /* 0x0000002084847824 */ /* 0x000fe200078e028b */
[----:B------:R-:W-:Y:S02]  /*0550*/  LOP3.LUT R124, R2, R141, RZ, 0xfc, !PT ;  /* 0x0000008d027c7212 */ /* 0x000fe400078efcff */
[----:B------:R-:W-:-:S02]  /*0560*/  LOP3.LUT R147, R141, 0x4, RZ, 0xfc, !PT ;  /* 0x000000048d937812 */ /* 0x000fc400078efcff */
[C---:B------:R-:W-:Y:S02]  /*0570*/  LOP3.LUT R151, R141.reuse, 0x8, RZ, 0xfc, !PT ;  /* 0x000000088d977812 */ /* 0x040fe400078efcff */
[C---:B------:R-:W-:Y:S02]  /*0580*/  LOP3.LUT R143, R141.reuse, 0xc, RZ, 0xfc, !PT ;  /* 0x0000000c8d8f7812 */ /* 0x040fe400078efcff */
[C---:B------:R-:W-:Y:S02]  /*0590*/  LOP3.LUT R155, R141.reuse, 0x10, RZ, 0xfc, !PT ;  /* 0x000000108d9b7812 */ /* 0x040fe400078efcff */
[C---:B------:R-:W-:Y:S02]  /*05a0*/  LOP3.LUT R157, R141.reuse, 0x14, RZ, 0xfc, !PT ;  /* 0x000000148d9d7812 */ /* 0x040fe400078efcff */
[C---:B------:R-:W-:Y:S02]  /*05b0*/  LOP3.LUT R159, R141.reuse, 0x18, RZ, 0xfc, !PT ;  /* 0x000000188d9f7812 */ /* 0x040fe400078efcff */
[----:B------:R-:W-:-:S02]  /*05c0*/  LOP3.LUT R145, R141, 0x1c, RZ, 0xfc, !PT ;  /* 0x0000001c8d917812 */ /* 0x000fc400078efcff */
[C-C-:B------:R-:W-:Y:S02]  /*05d0*/  LOP3.LUT R125, R2.reuse, 0x4, R141.reuse, 0xfe, !PT ;  /* 0x00000004027d7812 */ /* 0x140fe400078efe8d */
[C-C-:B------:R-:W-:Y:S02]  /*05e0*/  LOP3.LUT R126, R2.reuse, 0x8, R141.reuse, 0xfe, !PT ;  /* 0x00000008027e7812 */ /* 0x140fe400078efe8d */
[C-C-:B------:R-:W-:Y:S02]  /*05f0*/  LOP3.LUT R127, R2.reuse, 0xc, R141.reuse, 0xfe, !PT ;  /* 0x0000000c027f7812 */ /* 0x140fe400078efe8d */
[C-C-:B------:R-:W-:Y:S02]  /*0600*/  LOP3.LUT R128, R2.reuse, 0x10, R141.reuse, 0xfe, !PT ;  /* 0x0000001002807812 */ /* 0x140fe400078efe8d */
[C-C-:B------:R-:W-:Y:S02]  /*0610*/  LOP3.LUT R129, R2.reuse, 0x14, R141.reuse, 0xfe, !PT ;  /* 0x0000001402817812 */ /* 0x140fe400078efe8d */
[----:B------:R-:W-:-:S02]  /*0620*/  LOP3.LUT R130, R2, 0x18, R141, 0xfe, !PT ;  /* 0x0000001802827812 */ /* 0x000fc400078efe8d */
[----:B------:R-:W-:Y:S02]  /*0630*/  LOP3.LUT R131, R2, 0x1c, R141, 0xfe, !PT ;  /* 0x0000001c02837812 */ /* 0x000fe400078efe8d */
[C---:B------:R-:W-:Y:S02]  /*0640*/  LOP3.LUT R144, R124.reuse, 0x20, RZ, 0xfc, !PT ;  /* 0x000000207c907812 */ /* 0x040fe400078efcff */
[C---:B------:R-:W-:Y:S02]  /*0650*/  LOP3.LUT R146, R124.reuse, 0x24, RZ, 0xfc, !PT ;  /* 0x000000247c927812 */ /* 0x040fe400078efcff */
[C---:B------:R-:W-:Y:S02]  /*0660*/  LOP3.LUT R148, R124.reuse, 0x28, RZ, 0xfc, !PT ;  /* 0x000000287c947812 */ /* 0x040fe400078efcff */
[C---:B------:R-:W-:Y:S02]  /*0670*/  LOP3.LUT R150, R124.reuse, 0x2c, RZ, 0xfc, !PT ;  /* 0x0000002c7c967812 */ /* 0x040fe400078efcff */
[----:B------:R-:W-:-:S02]  /*0680*/  LOP3.LUT R152, R124, 0x30, RZ, 0xfc, !PT ;  /* 0x000000307c987812 */ /* 0x000fc400078efcff */
[C---:B------:R-:W-:Y:S02]  /*0690*/  LOP3.LUT R154, R124.reuse, 0x34, RZ, 0xfc, !PT ;  /* 0x000000347c9a7812 */ /* 0x040fe400078efcff */
        /* <DEDUP_REMOVED lines=17> */
[----:B------:R-:W-:Y:S01]  /*07b0*/  LOP3.LUT R175, R124, 0x7c, RZ, 0xfc, !PT ;  /* 0x0000007c7caf7812 */ /* 0x000fe200078efcff */
[----:B0---4-:R-:W-:Y:S06]  /*07c0*/  BRA.U UP0, `(.L_x_0) ;  /* 0x0000000100307547 */ /* 0x011fec000b800000 */
[----:B------:R-:W-:Y:S01]  /*07d0*/  IMAD.SHL.U32 R133, R133, 0x10, RZ ;  /* 0x0000001085857824 */ /* 0x000fe200078e00ff */
[----:B------:R-:W-:Y:S01]  /*07e0*/  CS2R R20, SRZ ;  /* 0x0000000000147805 */ /* 0x000fe2000001ff00 */
[C---:B------:R-:W-:Y:S01]  /*07f0*/  IMAD.SHL.U32 R134, R0.reuse, 0x40, RZ ;  /* 0x0000004000867824 */ /* 0x040fe200078e00ff */
[----:B------:R-:W-:Y:S01]  /*0800*/  CS2R R8, SRZ ;  /* 0x0000000000087805 */ /* 0x000fe2000001ff00 */
[----:B------:R-:W-:Y:S01]  /*0810*/  IMAD.SHL.U32 R135, R0, 0x8, RZ ;  /* 0x0000000800877824 */ /* 0x000fe200078e00ff */
[----:B------:R-:W-:Y:S02]  /*0820*/  CS2R R32, SRZ ;  /* 0x0000000000207805 */ /* 0x000fe4000001ff00 */
[----:B------:R-:W-:Y:S02]  /*0830*/  CS2R R6, SRZ ;  /* 0x0000000000067805 */ /* 0x000fe4000001ff00 */
[----:B------:R-:W-:Y:S02]  /*0840*/  CS2R R22, SRZ ;  /* 0x0000000000167805 */ /* 0x000fe4000001ff00 */
[----:B------:R-:W-:-:S02]  /*0850*/  CS2R R4, SRZ ;  /* 0x0000000000047805 */ /* 0x000fc4000001ff00 */
[----:B------:R-:W-:Y:S02]  /*0860*/  CS2R R34, SRZ ;  /* 0x0000000000227805 */ /* 0x000fe4000001ff00 */
[----:B------:R-:W-:Y:S01]  /*0870*/  CS2R R2, SRZ ;  /* 0x0000000000027805 */ /* 0x000fe2000001ff00 */
[----:B------:R-:W-:Y:S06]  /*0880*/  BRA `(.L_x_1) ;  /* 0x0000003000687947 */ /* 0x000fec0003800000 */
.L_x_0:
[----:B------:R-:W-:Y:S01]  /*0890*/  IABS R41, R15 ;  /* 0x0000000f00297213 */ /* 0x000fe20000000000 */
[C---:B------:R-:W-:Y:S01]  /*08a0*/  IMAD.SHL.U32 R134, R0.reuse, 0x40, RZ ;  /* 0x0000004000867824 */ /* 0x040fe200078e00ff */
[----:B------:R-:W-:Y:S01]  /*08b0*/  IABS R46, R14 ;  /* 0x0000000e002e7213 */ /* 0x000fe20000000000 */
[C---:B------:R-:W-:Y:S01]  /*08c0*/  IMAD.SHL.U32 R135, R0.reuse, 0x8, RZ ;  /* 0x0000000800877824 */ /* 0x040fe200078e00ff */
[----:B------:R-:W0:Y:S01]  /*08d0*/  I2F.RP R6, R41 ;  /* 0x0000002900067306 */ /* 0x000e220000209400 */
[----:B------:R-:W-:Y:S01]  /*08e0*/  IABS R10, R174 ;  /* 0x000000ae000a7213 */ /* 0x000fe20000000000 */
[----:B------:R-:W1:Y:S01]  /*08f0*/  LDCU UR6, c[0x0][0x3b0] ;  /* 0x00007600ff0677ac */ /* 0x000e620008000800 */
[----:B------:R-:W-:Y:S01]  /*0900*/  IABS R22, R168 ;  /* 0x000000a800167213 */ /* 0x000fe20000000000 */
[C---:B------:R-:W-:Y:S01]  /*0910*/  IMAD.SHL.U32 R136, R0.reuse, 0x2, RZ ;  /* 0x0000000200887824 */ /* 0x040fe200078e00ff */
[----:B------:R-:W-:Y:S01]  /*0920*/  IABS R32, R156 ;  /* 0x0000009c00207213 */ /* 0x000fe20000000000 */
[----:B------:R-:W2:Y:S01]  /*0930*/  LDCU UR10, c[0x0][0x3a4] ;  /* 0x00007480ff0a77ac */ /* 0x000ea20008000800 */
[----:B------:R-:W-:Y:S01]  /*0940*/  IABS R12, R173 ;  /* 0x000000ad000c7213 */ /* 0x000fe20000000000 */
[----:B------:R-:W3:Y:S01]  /*0950*/  I2F.RP R7, R46 ;  /* 0x0000002e00077306 */ /* 0x000ee20000209400 */
[----:B------:R-:W-:Y:S01]  /*0960*/  IABS R44, R128 ;  /* 0x00000080002c7213 */ /* 0x000fe20000000000 */
[----:B------:R-:W4:Y:S01]  /*0970*/  LDCU.128 UR12, c[0x0][0x380] ;  /* 0x00007000ff0c77ac */ /* 0x000f220008000c00 */
[----:B------:R-:W-:Y:S01]  /*0980*/  IABS R16, R171 ;  /* 0x000000ab00107213 */ /* 0x000fe20000000000 */
[----:B------:R-:W-:Y:S01]  /*0990*/  IMAD.SHL.U32 R133, R133, 0x10, RZ ;  /* 0x0000001085857824 */ /* 0x000fe200078e00ff */
[----:B------:R-:W-:Y:S01]  /*09a0*/  IABS R18, R170 ;  /* 0x000000aa00127213 */ /* 0x000fe20000000000 */
[----:B------:R-:W-:Y:S01]  /*09b0*/  IMAD.SHL.U32 R138, R0, 0x20, RZ ;  /* 0x00000020008a7824 */ /* 0x000fe200078e00ff */
[----:B------:R-:W-:Y:S01]  /*09c0*/  IABS R37, R132 ;  /* 0x0000008400257213 */ /* 0x000fe20000000000 */
[----:B0-----:R-:W0:Y:S01]  /*09d0*/  MUFU.RCP R6, R6 ;  /* 0x0000000600067308 */ /* 0x001e220000001000 */
[----:B------:R-:W-:-:S02]  /*09e0*/  IABS R20, R169 ;  /* 0x000000a900147213 */ /* 0x000fc40000000000 */
[----:B------:R-:W-:Y:S02]  /*09f0*/  CS2R R48, SRZ ;  /* 0x0000000000307805 */ /* 0x000fe4000001ff00 */
[----:B------:R-:W-:Y:S02]  /*0a00*/  IABS R26, R163 ;  /* 0x000000a3001a7213 */ /* 0x000fe40000000000 */
[----:B------:R-:W-:Y:S02]  /*0a10*/  CS2R R50, SRZ ;  /* 0x0000000000327805 */ /* 0x000fe4000001ff00 */
[----:B------:R-:W-:Y:S02]  /*0a20*/  IABS R24, R164 ;  /* 0x000000a400187213 */ /* 0x000fe40000000000 */
[----:B------:R-:W-:Y:S01]  /*0a30*/  IABS R30, R158 ;  /* 0x0000009e001e7213 */ /* 0x000fe20000000000 */
[----:B---3--:R-:W3:Y:S01]  /*0a40*/  MUFU.RCP R7, R7 ;  /* 0x0000000700077308 */ /* 0x008ee20000001000 */
[----:B------:R-:W-:-:S02]  /*0a50*/  IABS R28, R160 ;  /* 0x000000a0001c7213 */ /* 0x000fc40000000000 */
[----:B------:R-:W-:Y:S02]  /*0a60*/  IABS R38, R146 ;  /* 0x0000009200267213 */ /* 0x000fe40000000000 */
[----:B------:R-:W-:Y:S02]  /*0a70*/  IABS R34, R148 ;  /* 0x0000009400227213 */ /* 0x000fe40000000000 */
[----:B------:R-:W-:Y:S01]  /*0a80*/  IABS R40, R130 ;  /* 0x0000008200287213 */ /* 0x000fe20000000000 */
[----:B0-----:R-:W-:Y:S01]  /*0a90*/  VIADD R2, R6, 0xffffffe ;  /* 0x0ffffffe06027836 */ /* 0x001fe20000000000 */
[----:B------:R-:W-:-:S03]  /*0aa0*/  IABS R42, R129 ;  /* 0x00000081002a7213 */ /* 0x000fc60000000000 */
[----:B------:R0:W5:Y:S01]  /*0ab0*/  F2I.FTZ.U32.TRUNC.NTZ R3, R2 ;  /* 0x0000000200037305 */ /* 0x000162000021f000 */
[----:B---3--:R-:W-:-:S07]  /*0ac0*/  VIADD R4, R7, 0xffffffe ;  /* 0x0ffffffe07047836 */ /* 0x008fce0000000000 */
[----:B------:R-:W3:Y:S01]  /*0ad0*/  F2I.FTZ.U32.TRUNC.NTZ R5, R4 ;  /* 0x0000000400057305 */ /* 0x000ee2000021f000 */
[----:B0-----:R-:W-:Y:S02]  /*0ae0*/  IMAD.MOV.U32 R2, RZ, RZ, RZ ;  /* 0x000000ffff027224 */ /* 0x001fe400078e00ff */
[----:B-----5:R-:W-:-:S04]  /*0af0*/  IMAD.MOV R8, RZ, RZ, -R3 ;  /* 0x000000ffff087224 */ /* 0x020fc800078e0a03 */
[----:B------:R-:W-:Y:S01]  /*0b00*/  IMAD R9, R8, R41, RZ ;  /* 0x0000002908097224 */ /* 0x000fe200078e02ff */
[----:B------:R-:W-:-:S03]  /*0b10*/  IABS R8, R175 ;  /* 0x000000af00087213 */ /* 0x000fc60000000000 */
[----:B------:R-:W-:-:S04]  /*0b20*/  IMAD.HI.U32 R3, R3, R9, R2 ;  /* 0x0000000903037227 */ /* 0x000fc800078e0002 */
[----:B---3--:R-:W-:Y:S02]  /*0b30*/  IMAD.MOV R9, RZ, RZ, -R5 ;  /* 0x000000ffff097224 */ /* 0x008fe400078e0a05 */
[----:B------:R-:W-:-:S04]  /*0b40*/  IMAD.HI.U32 R4, R3, R10, RZ ;  /* 0x0000000a03047227 */ /* 0x000fc800078e00ff */
[----:B------:R-:W-:Y:S02]  /*0b50*/  IMAD.MOV R7, RZ, RZ, -R4 ;  /* 0x000000ffff077224 */ /* 0x000fe400078e0a04 */
[----:B------:R-:W-:Y:S02]  /*0b60*/  IMAD R9, R9, R46, RZ ;  /* 0x0000002e09097224 */ /* 0x000fe400078e02ff */
[----:B------:R-:W-:Y:S02]  /*0b70*/  IMAD.MOV.U32 R4, RZ, RZ, RZ ;  /* 0x000000ffff047224 */ /* 0x000fe400078e00ff */
[----:B------:R-:W-:-:S04]  /*0b80*/  IMAD.HI.U32 R6, R3, R12, RZ ;  /* 0x0000000c03067227 */ /* 0x000fc800078e00ff */
[----:B------:R-:W-:-:S04]  /*0b90*/  IMAD.HI.U32 R36, R5, R9, R4 ;  /* 0x0000000905247227 */ /* 0x000fc800078e0004 */
[----:B------:R-:W-:Y:S02]  /*0ba0*/  IMAD R4, R41, R7, R10 ;  /* 0x0000000729047224 */ /* 0x000fe400078e020a */
[----:B------:R-:W-:-:S03]  /*0bb0*/  IMAD.HI.U32 R10, R3, R22, RZ ;  /* 0x00000016030a7227 */ /* 0x000fc600078e00ff */
[C---:B------:R-:W-:Y:S01]  /*0bc0*/  ISETP.GT.U32.AND P5, PT, R41.reuse, R4, PT ;  /* 0x000000042900720c */ /* 0x040fe20003fa4070 */
[----:B------:R-:W-:Y:S02]  /*0bd0*/  IMAD.MOV R10, RZ, RZ, -R10 ;  /* 0x000000ffff0a7224 */ /* 0x000fe400078e0a0a */
[----:B------:R-:W-:Y:S02]  /*0be0*/  IMAD.MOV R6, RZ, RZ, -R6 ;  /* 0x000000ffff067224 */ /* 0x000fe400078e0a06 */
[C---:B------:R-:W-:Y:S01]  /*0bf0*/  IMAD R10, R41.reuse, R10, R22 ;  /* 0x0000000a290a7224 */ /* 0x040fe200078e0216 */
[----:B------:R-:W-:Y:S01]  /*0c00*/  IABS R22, R165 ;  /* 0x000000a500167213 */ /* 0x000fe20000000000 */
[----:B------:R-:W-:Y:S01]  /*0c10*/  IMAD R5, R41, R6, R12 ;  /* 0x0000000629057224 */ /* 0x000fe200078e020c */
[----:B------:R-:W-:Y:S01]  /*0c20*/  IABS R12, R172 ;  /* 0x000000ac000c7213 */ /* 0x000fe20000000000 */
[----:B------:R-:W-:-:S03]  /*0c30*/  IMAD.HI.U32 R7, R3, R16, RZ ;  /* 0x0000001003077227 */ /* 0x000fc600078e00ff */
[----:B------:R-:W-:Y:S01]  /*0c40*/  ISETP.GT.U32.AND P2, PT, R41, R5, PT ;  /* 0x000000052900720c */ /* 0x000fe20003f44070 */
[----:B------:R-:W-:-:S04]  /*0c50*/  IMAD.HI.U32 R13, R3, R22, RZ ;  /* 0x00000016030d7227 */ /* 0x000fc800078e00ff */
[----:B------:R-:W-:Y:S02]  /*0c60*/  IMAD.MOV R13, RZ, RZ, -R13 ;  /* 0x000000ffff0d7224 */ /* 0x000fe400078e0a0d */
[----:B------:R-:W-:-:S04]  /*0c70*/  IMAD.HI.U32 R2, R3, R8, RZ ;  /* 0x0000000803027227 */ /* 0x000fc800078e00ff */
[----:B------:R-:W-:Y:S02]  /*0c80*/  IMAD R13, R41, R13, R22 ;  /* 0x0000000d290d7224 */ /* 0x000fe400078e0216 */
[----:B------:R-:W-:-:S04]  /*0c90*/  IMAD.HI.U32 R22, R3, R32, RZ ;  /* 0x0000002003167227 */ /* 0x000fc800078e00ff */
[----:B------:R-:W-:Y:S02]  /*0ca0*/  IMAD.MOV R22, RZ, RZ, -R22 ;  /* 0x000000ffff167224 */ /* 0x000fe400078e0a16 */
[----:B------:R-:W-:Y:S02]  /*0cb0*/  IMAD.MOV R7, RZ, RZ, -R7 ;  /* 0x000000ffff077224 */ /* 0x000fe400078e0a07 */
[----:B------:R-:W-:Y:S01]  /*0cc0*/  IMAD R22, R41, R22, R32 ;  /* 0x0000001629167224 */ /* 0x000fe200078e0220 */
[----:B------:R-:W-:Y:S01]  /*0cd0*/  IABS R32, R150 ;  /* 0x0000009600207213 */ /* 0x000fe20000000000 */
[----:B------:R-:W-:Y:S02]  /*0ce0*/  IMAD.MOV R2, RZ, RZ, -R2 ;  /* 0x000000ffff027224 */ /* 0x000fe400078e0a02 */
[----:B------:R-:W-:-:S04]  /*0cf0*/  IMAD.HI.U32 R6, R3, R12, RZ ;  /* 0x0000000c03067227 */ /* 0x000fc800078e00ff */
[----:B------:R-:W-:-:S04]  /*0d00*/  IMAD.HI.U32 R25, R3, R32, RZ ;  /* 0x0000002003197227 */ /* 0x000fc800078e00ff */
[----:B------:R-:W-:Y:S02]  /*0d10*/  IMAD.MOV R25, RZ, RZ, -R25 ;  /* 0x000000ffff197224 */ /* 0x000fe400078e0a19 */
[C---:B------:R-:W-:Y:S02]  /*0d20*/  IMAD R7, R41.reuse, R7, R16 ;  /* 0x0000000729077224 */ /* 0x040fe400078e0210 */
[----:B------:R-:W-:Y:S02]  /*0d30*/  IMAD R25, R41, R25, R32 ;  /* 0x0000001929197224 */ /* 0x000fe400078e0220 */
[----:B------:R-:W-:Y:S01]  /*0d40*/  IMAD.HI.U32 R32, R3, R44, RZ ;  /* 0x0000002c03207227 */ /* 0x000fe200078e00ff */
[----:B------:R-:W-:-:S03]  /*0d50*/  ISETP.GT.U32.AND P0, PT, R41, R7, PT ;  /* 0x000000072900720c */ /* 0x000fc60003f04070 */
[----:B------:R-:W-:Y:S02]  /*0d60*/  IMAD.MOV R32, RZ, RZ, -R32 ;  /* 0x000000ffff207224 */ /* 0x000fe400078e0a20 */
[C---:B------:R-:W-:Y:S02]  /*0d70*/  IMAD R2, R41.reuse, R2, R8 ;  /* 0x0000000229027224 */ /* 0x040fe400078e0208 */
[----:B------:R-:W-:Y:S01]  /*0d80*/  IMAD R32, R41, R32, R44 ;  /* 0x0000002029207224 */ /* 0x000fe200078e022c */
[----:B------:R-:W-:Y:S01]  /*0d90*/  IABS R44, R124 ;  /* 0x0000007c002c7213 */ /* 0x000fe20000000000 */
[----:B------:R-:W-:Y:S01]  /*0da0*/  IMAD.HI.U32 R8, R3, R18, RZ ;  /* 0x0000001203087227 */ /* 0x000fe200078e00ff */
[----:B------:R-:W-:-:S03]  /*0db0*/  ISETP.GT.U32.AND P4, PT, R41, R2, PT ;  /* 0x000000022900720c */ /* 0x000fc60003f84070 */
[----:B------:R-:W-:Y:S02]  /*0dc0*/  IMAD.MOV R6, RZ, RZ, -R6 ;  /* 0x000000ffff067224 */ /* 0x000fe400078e0a06 */
[----:B------:R-:W-:-:S04]  /*0dd0*/  IMAD.HI.U32 R35, R3, R44, RZ ;  /* 0x0000002c03237227 */ /* 0x000fc800078e00ff */
[----:B------:R-:W-:-:S04]  /*0de0*/  IMAD.HI.U32 R36, R36, R37, RZ ;  /* 0x0000002524247227 */ /* 0x000fc800078e00ff */
[----:B------:R-:W-:-:S04]  /*0df0*/  IMAD.HI.U32 R9, R3, R20, RZ ;  /* 0x0000001403097227 */ /* 0x000fc800078e00ff */
[----:B------:R-:W-:Y:S02]  /*0e00*/  IMAD.MOV R8, RZ, RZ, -R8 ;  /* 0x000000ffff087224 */ /* 0x000fe400078e0a08 */
[C---:B------:R-:W-:Y:S02]  /*0e10*/  IMAD R6, R41.reuse, R6, R12 ;  /* 0x0000000629067224 */ /* 0x040fe400078e020c */
[----:B------:R-:W-:Y:S02]  /*0e20*/  IMAD.MOV R35, RZ, RZ, -R35 ;  /* 0x000000ffff237224 */ /* 0x000fe400078e0a23 */
[----:B------:R-:W-:Y:S01]  /*0e30*/  IMAD.MOV R39, RZ, RZ, -R36 ;  /* 0x000000ffff277224 */ /* 0x000fe200078e0a24 */
[C---:B------:R-:W-:Y:S01]  /*0e40*/  ISETP.GT.U32.AND P1, PT, R41.reuse, R6, PT ;  /* 0x000000062900720c */ /* 0x040fe20003f24070 */
[----:B------:R-:W-:Y:S02]  /*0e50*/  IMAD.MOV R9, RZ, RZ, -R9 ;  /* 0x000000ffff097224 */ /* 0x000fe400078e0a09 */
[C---:B------:R-:W-:Y:S01]  /*0e60*/  IMAD R8, R41.reuse, R8, R18 ;  /* 0x0000000829087224 */ /* 0x040fe200078e0212 */
[----:B------:R-:W-:Y:S01]  /*0e70*/  IABS R18, R167 ;  /* 0x000000a700127213 */ /* 0x000fe20000000000 */
[C---:B------:R-:W-:Y:S01]  /*0e80*/  IMAD R36, R41.reuse, R35, R44 ;  /* 0x0000002329247224 */ /* 0x040fe200078e022c */
[----:B------:R-:W-:Y:S01]  /*0e90*/  CS2R R44, SRZ ;  /* 0x00000000002c7805 */ /* 0x000fe2000001ff00 */
[----:B------:R-:W-:Y:S01]  /*0ea0*/  IMAD R9, R41, R9, R20 ;  /* 0x0000000929097224 */ /* 0x000fe200078e0214 */
[----:B------:R-:W-:Y:S01]  /*0eb0*/  IABS R20, R166 ;  /* 0x000000a600147213 */ /* 0x000fe20000000000 */
[--C-:B------:R-:W-:Y:S01]  /*0ec0*/  @!P2 IMAD.IADD R5, R5, 0x1, -R41.reuse ;  /* 0x000000010505a824 */ /* 0x100fe200078e0a29 */
[----:B------:R-:W-:Y:S01]  /*0ed0*/  ISETP.GT.U32.AND P6, PT, R41, R36, PT ;  /* 0x000000242900720c */ /* 0x000fe20003fc4070 */
[----:B------:R-:W-:Y:S01]  /*0ee0*/  @!P0 IMAD.IADD R7, R7, 0x1, -R41 ;  /* 0x0000000107078824 */ /* 0x000fe200078e0a29 */
[----:B------:R-:W-:Y:S01]  /*0ef0*/  ISETP.GT.U32.AND P3, PT, R41, R8, PT ;  /* 0x000000082900720c */ /* 0x000fe20003f64070 */
[----:B------:R-:W-:Y:S01]  /*0f00*/  IMAD.HI.U32 R12, R3, R20, RZ ;  /* 0x00000014030c7227 */ /* 0x000fe200078e00ff */
[----:B------:R-:W-:-:S03]  /*0f10*/  ISETP.GT.U32.AND P0, PT, R41, R5, PT ;  /* 0x000000052900720c */ /* 0x000fc60003f04070 */
[----:B------:R-:W-:Y:S02]  /*0f20*/  IMAD.MOV R12, RZ, RZ, -R12 ;  /* 0x000000ffff0c7224 */ /* 0x000fe400078e0a0c */
[--C-:B------:R-:W-:Y:S02]  /*0f30*/  @!P1 IMAD.IADD R6, R6, 0x1, -R41.reuse ;  /* 0x0000000106069824 */ /* 0x100fe400078e0a29 */
[--C-:B------:R-:W-:Y:S02]  /*0f40*/  @!P4 IMAD.IADD R2, R2, 0x1, -R41.reuse ;  /* 0x000000010202c824 */ /* 0x100fe400078e0a29 */
[--C-:B------:R-:W-:Y:S01]  /*0f50*/  @!P5 IMAD.IADD R4, R4, 0x1, -R41.reuse ;  /* 0x000000010404d824 */ /* 0x100fe200078e0a29 */
[C---:B------:R-:W-:Y:S01]  /*0f60*/  ISETP.GT.U32.AND P5, PT, R41.reuse, R7, PT ;  /* 0x000000072900720c */ /* 0x040fe20003fa4070 */
[C---:B------:R-:W-:Y:S01]  /*0f70*/  IMAD R12, R41.reuse, R12, R20 ;  /* 0x0000000c290c7224 */ /* 0x040fe200078e0214 */
[C---:B------:R-:W-:Y:S01]  /*0f80*/  ISETP.GT.U32.AND P2, PT, R41.reuse, R2, PT ;  /* 0x000000022900720c */ /* 0x040fe20003f44070 */
[--C-:B------:R-:W-:Y:S01]  /*0f90*/  @!P6 IMAD.IADD R36, R36, 0x1, -R41.reuse ;  /* 0x000000012424e824 */ /* 0x100fe200078e0a29 */
[C---:B------:R-:W-:Y:S01]  /*0fa0*/  ISETP.GT.U32.AND P1, PT, R41.reuse, R4, PT ;  /* 0x000000042900720c */ /* 0x040fe20003f24070 */
[--C-:B------:R-:W-:Y:S01]  /*0fb0*/  @!P3 IMAD.IADD R8, R8, 0x1, -R41.reuse ;  /* 0x000000010808b824 */ /* 0x100fe200078e0a29 */
[----:B------:R-:W-:Y:S01]  /*0fc0*/  ISETP.GT.U32.AND P3, PT, R41, R6, PT ;  /* 0x000000062900720c */ /* 0x000fe20003f64070 */
[----:B------:R-:W-:Y:S01]  /*0fd0*/  @!P0 IMAD.IADD R5, R5, 0x1, -R41 ;  /* 0x0000000105058824 */ /* 0x000fe200078e0a29 */
[----:B------:R-:W-:Y:S01]  /*0fe0*/  ISETP.GT.U32.AND P4, PT, R41, R36, PT ;  /* 0x000000242900720c */ /* 0x000fe20003f84070 */
[----:B------:R-:W-:Y:S01]  /*0ff0*/  IMAD.HI.U32 R11, R3, R18, RZ ;  /* 0x00000012030b7227 */ /* 0x000fe200078e00ff */
[----:B------:R-:W-:-:S02]  /*1000*/  ISETP.GT.U32.AND P0, PT, R41, R12, PT ;  /* 0x0000000c2900720c */ /* 0x000fc40003f04070 */
[----:B------:R-:W-:Y:S01]  /*1010*/  ISETP.GT.U32.AND P6, PT, R41, R8, PT ;  /* 0x000000082900720c */ /* 0x000fe20003fc4070 */
[----:B------:R-:W-:-:S04]  /*1020*/  IMAD.HI.U32 R17, R3, R26, RZ ;  /* 0x0000001a03117227 */ /* 0x000fc800078e00ff */
[----:B------:R-:W-:-:S04]  /*1030*/  IMAD.HI.U32 R16, R3, R24, RZ ;  /* 0x0000001803107227 */ /* 0x000fc800078e00ff */
[----:B------:R-:W-:-:S04]  /*1040*/  IMAD.HI.U32 R21, R3, R30, RZ ;  /* 0x0000001e03157227 */ /* 0x000fc800078e00ff */
[----:B------:R-:W-:Y:S02]  /*1050*/  IMAD.MOV R11, RZ, RZ, -R11 ;  /* 0x000000ffff0b7224 */ /* 0x000fe400078e0a0b */
[----:B------:R-:W-:Y:S02]  /*1060*/  IMAD.MOV R17, RZ, RZ, -R17 ;  /* 0x000000ffff117224 */ /* 0x000fe400078e0a11 */
[----:B------:R-:W-:Y:S02]  /*1070*/  IMAD.MOV R16, RZ, RZ, -R16 ;  /* 0x000000ffff107224 */ /* 0x000fe400078e0a10 */
[----:B------:R-:W-:Y:S02]  /*1080*/  IMAD.MOV R21, RZ, RZ, -R21 ;  /* 0x000000ffff157224 */ /* 0x000fe400078e0a15 */
[----:B------:R-:W-:-:S04]  /*1090*/  IMAD.HI.U32 R20, R3, R28, RZ ;  /* 0x0000001c03147227 */ /* 0x000fc800078e00ff */
[C---:B------:R-:W-:Y:S02]  /*10a0*/  IMAD R11, R41.reuse, R11, R18 ;  /* 0x0000000b290b7224 */ /* 0x040fe400078e0212 */
[C---:B------:R-:W-:Y:S01]  /*10b0*/  IMAD R17, R41.reuse, R17, R26 ;  /* 0x0000001129117224 */ /* 0x040fe200078e021a */
[----:B------:R-:W-:Y:S01]  /*10c0*/  IABS R26, R161 ;  /* 0x000000a1001a7213 */ /* 0x000fe20000000000 */
[C---:B------:R-:W-:Y:S01]  /*10d0*/  IMAD R16, R41.reuse, R16, R24 ;  /* 0x0000001029107224 */ /* 0x040fe200078e0218 */
[----:B------:R-:W-:Y:S01]  /*10e0*/  IABS R24, R162 ;  /* 0x000000a200187213 */ /* 0x000fe20000000000 */
[C---:B------:R-:W-:Y:S01]  /*10f0*/  IMAD R21, R41.reuse, R21, R30 ;  /* 0x0000001529157224 */ /* 0x040fe200078e021e */
[----:B------:R-:W-:Y:S01]  /*1100*/  IABS R30, R152 ;  /* 0x00000098001e7213 */ /* 0x000fe20000000000 */
[----:B------:R-:W-:Y:S01]  /*1110*/  @!P3 IMAD.IADD R6, R6, 0x1, -R41 ;  /* 0x000000010606b824 */ /* 0x000fe200078e0a29 */
[----:B------:R-:W-:Y:S01]  /*1120*/  ISETP.GT.U32.AND P3, PT, R41, R13, PT ;  /* 0x0000000d2900720c */ /* 0x000fe20003f64070 */
[----:B------:R-:W-:-:S02]  /*1130*/  IMAD.MOV R20, RZ, RZ, -R20 ;  /* 0x000000ffff147224 */ /* 0x000fc400078e0a14 */
[--C-:B------:R-:W-:Y:S01]  /*1140*/  @!P2 IMAD.IADD R2, R2, 0x1, -R41.reuse ;  /* 0x000000010202a824 */ /* 0x100fe200078e0a29 */
[C---:B------:R-:W-:Y:S01]  /*1150*/  ISETP.GT.U32.AND P2, PT, R41.reuse, R10, PT ;  /* 0x0000000a2900720c */ /* 0x040fe20003f44070 */
[--C-:B------:R-:W-:Y:S01]  /*1160*/  @!P1 IMAD.IADD R4, R4, 0x1, -R41.reuse ;  /* 0x0000000104049824 */ /* 0x100fe200078e0a29 */
[C---:B------:R-:W-:Y:S01]  /*1170*/  ISETP.GT.U32.AND P1, PT, R41.reuse, R11, PT ;  /* 0x0000000b2900720c */ /* 0x040fe20003f24070 */
[--C-:B------:R-:W-:Y:S01]  /*1180*/  @!P4 IMAD.IADD R36, R36, 0x1, -R41.reuse ;  /* 0x000000012424c824 */ /* 0x100fe200078e0a29 */
[C---:B------:R-:W-:Y:S01]  /*1190*/  ISETP.GT.U32.AND P4, PT, R41.reuse, R9, PT ;  /* 0x000000092900720c */ /* 0x040fe20003f84070 */
[----:B------:R-:W-:Y:S01]  /*11a0*/  @!P0 IMAD.IADD R12, R12, 0x1, -R41 ;  /* 0x000000010c0c8824 */ /* 0x000fe200078e0a29 */
[----:B------:R-:W-:Y:S01]  /*11b0*/  ISETP.GT.U32.AND P0, PT, R41, R21, PT ;  /* 0x000000152900720c */ /* 0x000fe20003f04070 */
[----:B------:R-:W-:-:S04]  /*11c0*/  IMAD.HI.U32 R19, R3, R26, RZ ;  /* 0x0000001a03137227 */ /* 0x000fc800078e00ff */
[----:B------:R-:W-:Y:S01]  /*11d0*/  IMAD R20, R41, R20, R28 ;  /* 0x0000001429147224 */ /* 0x000fe200078e021c */
[----:B------:R-:W-:Y:S01]  /*11e0*/  IABS R28, R154 ;  /* 0x0000009a001c7213 */ /* 0x000fe20000000000 */
[----:B------:R-:W-:-:S04]  /*11f0*/  IMAD.HI.U32 R18, R3, R24, RZ ;  /* 0x0000001803127227 */ /* 0x000fc800078e00ff */
[----:B------:R-:W-:Y:S02]  /*1200*/  IMAD.MOV R19, RZ, RZ, -R19 ;  /* 0x000000ffff137224 */ /* 0x000fe400078e0a13 */
[----:B------:R-:W-:Y:S01]  /*1210*/  @!P5 IMAD.IADD R7, R7, 0x1, -R41 ;  /* 0x000000010707d824 */ /* 0x000fe200078e0a29 */
[----:B------:R-:W-:Y:S01]  /*1220*/  ISETP.GT.U32.AND P5, PT, R41, R16, PT ;  /* 0x000000102900720c */ /* 0x000fe20003fa4070 */
[----:B------:R-:W-:Y:S02]  /*1230*/  IMAD.MOV R18, RZ, RZ, -R18 ;  /* 0x000000ffff127224 */ /* 0x000fe400078e0a12 */
[----:B------:R-:W-:-:S04]  /*1240*/  IMAD.HI.U32 R23, R3, R28, RZ ;  /* 0x0000001c03177227 */ /* 0x000fc800078e00ff */
[C---:B------:R-:W-:Y:S02]  /*1250*/  IMAD R19, R41.reuse, R19, R26 ;  /* 0x0000001329137224 */ /* 0x040fe400078e021a */
[C---:B------:R-:W-:Y:S02]  /*1260*/  IMAD R18, R41.reuse, R18, R24 ;  /* 0x0000001229127224 */ /* 0x040fe400078e0218 */
[--C-:B------:R-:W-:Y:S01]  /*1270*/  @!P6 IMAD.IADD R8, R8, 0x1, -R41.reuse ;  /* 0x000000010808e824 */ /* 0x100fe200078e0a29 */
[----:B------:R-:W-:Y:S01]  /*1280*/  ISETP.GT.U32.AND P6, PT, R41, R17, PT ;  /* 0x000000112900720c */ /* 0x000fe20003fc4070 */
[----:B------:R-:W-:Y:S01]  /*1290*/  @!P3 IMAD.IADD R13, R13, 0x1, -R41 ;  /* 0x000000010d0db824 */ /* 0x000fe200078e0a29 */
[C---:B------:R-:W-:Y:S01]  /*12a0*/  ISETP.GT.U32.AND P3, PT, R41.reuse, R22, PT ;  /* 0x000000162900720c */ /* 0x040fe20003f64070 */
[----:B------:R-:W-:Y:S02]  /*12b0*/  IMAD.MOV R23, RZ, RZ, -R23 ;  /* 0x000000ffff177224 */ /* 0x000fe400078e0a17 */
[--C-:B------:R-:W-:Y:S01]  /*12c0*/  @!P2 IMAD.IADD R10, R10, 0x1, -R41.reuse ;  /* 0x000000010a0aa824 */ /* 0x100fe200078e0a29 */
[----:B------:R-:W-:Y:S01]  /*12d0*/  ISETP.GT.U32.AND P2, PT, R41, R19, PT ;  /* 0x000000132900720c */ /* 0x000fe20003f44070 */
[--C-:B------:R-:W-:Y:S01]  /*12e0*/  @!P1 IMAD.IADD R11, R11, 0x1, -R41.reuse ;  /* 0x000000010b0b9824 */ /* 0x100fe200078e0a29 */
[----:B------:R-:W-:Y:S01]  /*12f0*/  ISETP.GT.U32.AND P1, PT, R41, R20, PT ;  /* 0x000000142900720c */ /* 0x000fe20003f24070 */
[--C-:B------:R-:W-:Y:S01]  /*1300*/  @!P4 IMAD.IADD R9, R9, 0x1, -R41.reuse ;  /* 0x000000010909c824 */ /* 0x100fe200078e0a29 */
[----:B------:R-:W-:Y:S01]  /*1310*/  ISETP.GT.U32.AND P4, PT, R41, R18, PT ;  /* 0x000000122900720c */ /* 0x000fe20003f84070 */
[----:B------:R-:W-:Y:S01]  /*1320*/  @!P0 IMAD.IADD R21, R21, 0x1, -R41 ;  /* 0x0000000115158824 */ /* 0x000fe200078e0a29 */
[----:B------:R-:W-:Y:S01]  /*1330*/  ISETP.GT.U32.AND P0, PT, R41, R13, PT ;  /* 0x0000000d2900720c */ /* 0x000fe20003f04070 */
[----:B------:R-:W-:-:S04]  /*1340*/  IMAD.HI.U32 R27, R3, R38, RZ ;  /* 0x00000026031b7227 */ /* 0x000fc800078e00ff */
[----:B------:R-:W-:Y:S02]  /*1350*/  IMAD R23, R41, R23, R28 ;  /* 0x0000001729177224 */ /* 0x000fe400078e021c */
[----:B------:R-:W-:-:S04]  /*1360*/  IMAD.HI.U32 R26, R3, R34, RZ ;  /* 0x00000022031a7227 */ /* 0x000fc800078e00ff */
[----:B------:R-:W-:Y:S02]  /*1370*/  IMAD.MOV R27, RZ, RZ, -R27 ;  /* 0x000000ffff1b7224 */ /* 0x000fe400078e0a1b */
[----:B------:R-:W-:Y:S01]  /*1380*/  @!P5 IMAD.IADD R16, R16, 0x1, -R41 ;  /* 0x000000011010d824 */ /* 0x000fe200078e0a29 */
[----:B------:R-:W-:Y:S01]  /*1390*/  ISETP.GT.U32.AND P5, PT, R41, R23, PT ;  /* 0x000000172900720c */ /* 0x000fe20003fa4070 */
[----:B------:R-:W-:-:S04]  /*13a0*/  IMAD.HI.U32 R24, R3, R30, RZ ;  /* 0x0000001e03187227 */ /* 0x000fc800078e00ff */
[----:B------:R-:W-:Y:S02]  /*13b0*/  IMAD.MOV R26, RZ, RZ, -R26 ;  /* 0x000000ffff1a7224 */ /* 0x000fe400078e0a1a */
[C---:B------:R-:W-:Y:S01]  /*13c0*/  IMAD R27, R41.reuse, R27, R38 ;  /* 0x0000001b291b7224 */ /* 0x040fe200078e0226 */
[----:B------:R-:W-:Y:S01]  /*13d0*/  IABS R38, R131 ;  /* 0x0000008300267213 */ /* 0x000fe20000000000 */
[----:B------:R-:W-:Y:S02]  /*13e0*/  IMAD.MOV R24, RZ, RZ, -R24 ;  /* 0x000000ffff187224 */ /* 0x000fe400078e0a18 */
[----:B------:R-:W-:Y:S01]  /*13f0*/  IMAD R26, R41, R26, R34 ;  /* 0x0000001a291a7224 */ /* 0x000fe200078e0222 */
[----:B------:R-:W-:Y:S01]  /*1400*/  IABS R34, R144 ;  /* 0x0000009000227213 */ /* 0x000fe20000000000 */
[--C-:B------:R-:W-:Y:S01]  /*1410*/  @!P6 IMAD.IADD R17, R17, 0x1, -R41.reuse ;  /* 0x000000011111e824 */ /* 0x100fe200078e0a29 */
[C---:B------:R-:W-:Y:S01]  /*1420*/  ISETP.GT.U32.AND P6, PT, R41.reuse, R9, PT ;  /* 0x000000092900720c */ /* 0x040fe20003fc4070 */
[--C-:B------:R-:W-:Y:S01]  /*1430*/  @!P3 IMAD.IADD R22, R22, 0x1, -R41.reuse ;  /* 0x000000011616b824 */ /* 0x100fe200078e0a29 */
[----:B------:R-:W-:Y:S01]  /*1440*/  ISETP.GT.U32.AND P3, PT, R41, R16, PT ;  /* 0x000000102900720c */ /* 0x000fe20003f64070 */
[--C-:B------:R-:W-:Y:S01]  /*1450*/  @!P2 IMAD.IADD R19, R19, 0x1, -R41.reuse ;  /* 0x000000011313a824 */ /* 0x100fe200078e0a29 */
[C---:B------:R-:W-:Y:S01]  /*1460*/  ISETP.GT.U32.AND P2, PT, R41.reuse, R11, PT ;  /* 0x0000000b2900720c */ /* 0x040fe20003f44070 */
[----:B------:R-:W-:Y:S01]  /*1470*/  @!P1 IMAD.IADD R20, R20, 0x1, -R41 ;  /* 0x0000000114149824 */ /* 0x000fe200078e0a29 */
[C---:B------:R-:W-:Y:S01]  /*1480*/  ISETP.GT.U32.AND P1, PT, R41.reuse, R12, PT ;  /* 0x0000000c2900720c */ /* 0x040fe20003f24070 */
[----:B------:R-:W-:-:S02]  /*1490*/  IMAD R24, R41, R24, R30 ;  /* 0x0000001829187224 */ /* 0x000fc400078e021e */
[--C-:B------:R-:W-:Y:S01]  /*14a0*/  @!P4 IMAD.IADD R18, R18, 0x1, -R41.reuse ;  /* 0x000000011212c824 */ /* 0x100fe200078e0a29 */
[----:B------:R-:W-:Y:S01]  /*14b0*/  ISETP.GT.U32.AND P4, PT, R41, R10, PT ;  /* 0x0000000a2900720c */ /* 0x000fe20003f84070 */
[----:B------:R-:W-:Y:S01]  /*14c0*/  @!P0 IMAD.IADD R13, R13, 0x1, -R41 ;  /* 0x000000010d0d8824 */ /* 0x000fe200078e0a29 */
[----:B------:R-:W-:Y:S01]  /*14d0*/  ISETP.GT.U32.AND P0, PT, R41, R21, PT ;  /* 0x000000152900720c */ /* 0x000fe20003f04070 */
[----:B------:R-:W-:-:S04]  /*14e0*/  IMAD.HI.U32 R29, R3, R38, RZ ;  /* 0x00000026031d7227 */ /* 0x000fc800078e00ff */
[----:B------:R-:W-:-:S04]  /*14f0*/  IMAD.HI.U32 R30, R3, R40, RZ ;  /* 0x00000028031e7227 */ /* 0x000fc800078e00ff */
[----:B------:R-:W-:-:S04]  /*1500*/  IMAD.HI.U32 R28, R3, R34, RZ ;  /* 0x00000022031c7227 */ /* 0x000fc800078e00ff */
[----:B------:R-:W-:-:S04]  /*1510*/  IMAD.HI.U32 R31, R3, R42, RZ ;  /* 0x0000002a031f7227 */ /* 0x000fc800078e00ff */
[----:B------:R-:W-:Y:S02]  /*1520*/  IMAD.MOV R29, RZ, RZ, -R29 ;  /* 0x000000ffff1d7224 */ /* 0x000fe400078e0a1d */
[----:B------:R-:W-:Y:S02]  /*1530*/  IMAD.MOV R30, RZ, RZ, -R30 ;  /* 0x000000ffff1e7224 */ /* 0x000fe400078e0a1e */
[----:B------:R-:W-:Y:S01]  /*1540*/  @!P5 IMAD.IADD R23, R23, 0x1, -R41 ;  /* 0x000000011717d824 */ /* 0x000fe200078e0a29 */
[C---:B------:R-:W-:Y:S01]  /*1550*/  ISETP.GT.U32.AND P5, PT, R41.reuse, R18, PT ;  /* 0x000000122900720c */ /* 0x040fe20003fa4070 */
[----:B------:R-:W-:Y:S02]  /*1560*/  IMAD.MOV R28, RZ, RZ, -R28 ;  /* 0x000000ffff1c7224 */ /* 0x000fe400078e0a1c */
[----:B------:R-:W-:Y:S02]  /*1570*/  IMAD.MOV R31, RZ, RZ, -R31 ;  /* 0x000000ffff1f7224 */ /* 0x000fe400078e0a1f */
[C---:B------:R-:W-:Y:S01]  /*1580*/  IMAD R29, R41.reuse, R29, R38 ;  /* 0x0000001d291d7224 */ /* 0x040fe200078e0226 */
[----:B------:R-:W-:Y:S01]  /*1590*/  IABS R38, R127 ;  /* 0x0000007f00267213 */ /* 0x000fe20000000000 */
[C---:B------:R-:W-:Y:S01]  /*15a0*/  IMAD R30, R41.reuse, R30, R40 ;  /* 0x0000001e291e7224 */ /* 0x040fe200078e0228 */
[----:B------:R-:W-:Y:S01]  /*15b0*/  IABS R40, R126 ;  /* 0x0000007e00287213 */ /* 0x000fe20000000000 */
[----:B------:R-:W-:-:S02]  /*15c0*/  IMAD R28, R41, R28, R34 ;  /* 0x0000001c291c7224 */ /* 0x000fc400078e0222 */
        /* <DEDUP_REMOVED lines=8> */
[--C-:B------:R-:W-:Y:S01]  /*1650*/  @!P1 IMAD.IADD R12, R12, 0x1, -R41.reuse ;  /* 0x000000010c0c9824 */ /* 0x100fe200078e0a29 */
[C---:B------:R-:W-:Y:S01]  /*1660*/  ISETP.GT.U32.AND P1, PT, R41.reuse, R20, PT ;  /* 0x000000142900720c */ /* 0x040fe20003f24070 */
[--C-:B------:R-:W-:Y:S01]  /*1670*/  @!P4 IMAD.IADD R10, R10, 0x1, -R41.reuse ;  /* 0x000000010a0ac824 */ /* 0x100fe200078e0a29 */
[----:B------:R-:W-:Y:S01]  /*1680*/  ISETP.GT.U32.AND P4, PT, R41, R23, PT ;  /* 0x000000172900720c */ /* 0x000fe20003f84070 */
[----:B------:R-:W-:Y:S01]  /*1690*/  @!P0 IMAD.IADD R21, R21, 0x1, -R41 ;  /* 0x0000000115158824 */ /* 0x000fe200078e0a29 */
[----:B------:R-:W-:Y:S01]  /*16a0*/  ISETP.GT.U32.AND P0, PT, R41, R28, PT ;  /* 0x0000001c2900720c */ /* 0x000fe20003f04070 */
[----:B------:R-:W-:-:S04]  /*16b0*/  IMAD.HI.U32 R33, R3, R38, RZ ;  /* 0x0000002603217227 */ /* 0x000fc800078e00ff */
[----:B------:R-:W-:-:S04]  /*16c0*/  IMAD.HI.U32 R34, R3, R40, RZ ;  /* 0x0000002803227227 */ /* 0x000fc800078e00ff */
[----:B------:R-:W-:-:S04]  /*16d0*/  IMAD.HI.U32 R3, R3, R42, RZ ;  /* 0x0000002a03037227 */ /* 0x000fc800078e00ff */
[----:B------:R-:W-:Y:S01]  /*16e0*/  @!P5 IMAD.IADD R18, R18, 0x1, -R41 ;  /* 0x000000011212d824 */ /* 0x000fe200078e0a29 */
[----:B------:R-:W-:Y:S01]  /*16f0*/  ISETP.GT.U32.AND P5, PT, R41, R25, PT ;  /* 0x000000192900720c */ /* 0x000fe20003fa4070 */
[----:B------:R-:W-:Y:S02]  /*1700*/  IMAD.MOV R3, RZ, RZ, -R3 ;  /* 0x000000ffff037224 */ /* 0x000fe400078e0a03 */
[--C-:B------:R-:W-:Y:S01]  /*1710*/  @!P6 IMAD.IADD R17, R17, 0x1, -R41.reuse ;  /* 0x000000011111e824 */ /* 0x100fe200078e0a29 */
[C---:B------:R-:W-:Y:S01]  /*1720*/  ISETP.GT.U32.AND P6, PT, R41.reuse, R24, PT ;  /* 0x000000182900720c */ /* 0x040fe20003fc4070 */
[C---:B------:R-:W-:Y:S01]  /*1730*/  IMAD R35, R41.reuse, R3, R42 ;  /* 0x0000000329237224 */ /* 0x040fe200078e022a */
[----:B------:R-:W-:Y:S01]  /*1740*/  SHF.R.S32.HI R3, RZ, 0x6, R0 ;  /* 0x00000006ff037819 */ /* 0x000fe20000011400 */
[--C-:B------:R-:W-:Y:S01]  /*1750*/  @!P3 IMAD.IADD R22, R22, 0x1, -R41.reuse ;  /* 0x000000011616b824 */ /* 0x100fe200078e0a29 */
[----:B------:R-:W-:Y:S01]  /*1760*/  ISETP.GT.U32.AND P3, PT, R41, R29, PT ;  /* 0x0000001d2900720c */ /* 0x000fe20003f64070 */
[--C-:B------:R-:W-:Y:S01]  /*1770*/  @!P2 IMAD.IADD R19, R19, 0x1, -R41.reuse ;  /* 0x000000011313a824 */ /* 0x100fe200078e0a29 */
[C---:B------:R-:W-:Y:S01]  /*1780*/  ISETP.GT.U32.AND P2, PT, R41.reuse, R26, PT ;  /* 0x0000001a2900720c */ /* 0x040fe20003f44070 */
[--C-:B------:R-:W-:Y:S01]  /*1790*/  @!P1 IMAD.IADD R20, R20, 0x1, -R41.reuse ;  /* 0x0000000114149824 */ /* 0x100fe200078e0a29 */
[----:B------:R-:W-:Y:S01]  /*17a0*/  ISETP.GT.U32.AND P1, PT, R41, R27, PT ;  /* 0x0000001b2900720c */ /* 0x000fe20003f24070 */
[--C-:B------:R-:W-:Y:S01]  /*17b0*/  @!P4 IMAD.IADD R23, R23, 0x1, -R41.reuse ;  /* 0x000000011717c824 */ /* 0x100fe200078e0a29 */
[C---:B------:R-:W-:Y:S01]  /*17c0*/  ISETP.GT.U32.AND P4, PT, R41.reuse, R30, PT ;  /* 0x0000001e2900720c */ /* 0x040fe20003f84070 */
[----:B------:R-:W-:Y:S01]  /*17d0*/  @!P0 IMAD.IADD R28, R28, 0x1, -R41 ;  /* 0x000000011c1c8824 */ /* 0x000fe200078e0a29 */
[----:B------:R-:W-:Y:S01]  /*17e0*/  ISETP.GT.U32.AND P0, PT, R41, R35, PT ;  /* 0x000000232900720c */ /* 0x000fe20003f04070 */
[----:B------:R-:W-:Y:S01]  /*17f0*/  IMAD.MOV R33, RZ, RZ, -R33 ;  /* 0x000000ffff217224 */ /* 0x000fe200078e0a21 */
[----:B------:R-:W-:Y:S01]  /*1800*/  SGXT R3, R3, 0x1 ;  /* 0x000000010303781a */ /* 0x000fe20000000200 */
[----:B------:R-:W-:Y:S01]  /*1810*/  IMAD.MOV R34, RZ, RZ, -R34 ;  /* 0x000000ffff227224 */ /* 0x000fe200078e0a22 */
[----:B------:R-:W-:Y:S01]  /*1820*/  CS2R R42, SRZ ;  /* 0x00000000002a7805 */ /* 0x000fe2000001ff00 */
[----:B------:R-:W-:Y:S01]  /*1830*/  @!P5 IMAD.IADD R25, R25, 0x1, -R41 ;  /* 0x000000011919d824 */ /* 0x000fe200078e0a29 */
[----:B------:R-:W-:Y:S01]  /*1840*/  ISETP.GT.U32.AND P5, PT, R41, R32, PT ;  /* 0x000000202900720c */ /* 0x000fe20003fa4070 */
[----:B------:R-:W-:Y:S01]  /*1850*/  IMAD R37, R46, R39, R37 ;  /* 0x000000272e257224 */ /* 0x000fe200078e0225 */
[----:B------:R-:W-:Y:S01]  /*1860*/  LOP3.LUT R3, R3, 0x90, RZ, 0xc0, !PT ;  /* 0x0000009003037812 */ /* 0x000fe200078ec0ff */
[C---:B------:R-:W-:Y:S01]  /*1870*/  IMAD R33, R41.reuse, R33, R38 ;  /* 0x0000002129217224 */ /* 0x040fe200078e0226 */
[----:B------:R-:W-:Y:S01]  /*1880*/  LOP3.LUT R38, R134, 0x1c0, RZ, 0xc0, !PT ;  /* 0x000001c086267812 */ /* 0x000fe200078ec0ff */
[----:B------:R-:W-:Y:S01]  /*1890*/  IMAD R34, R41, R34, R40 ;  /* 0x0000002229227224 */ /* 0x000fe200078e0228 */
[----:B------:R-:W-:Y:S01]  /*18a0*/  LOP3.LUT R40, R135, 0x30, R136, 0x48, !PT ;  /* 0x0000003087287812 */ /* 0x000fe200078e4888 */
[--C-:B------:R-:W-:Y:S01]  /*18b0*/  @!P6 IMAD.IADD R24, R24, 0x1, -R41.reuse ;  /* 0x000000011818e824 */ /* 0x100fe200078e0a29 */
[----:B------:R-:W-:Y:S01]  /*18c0*/  ISETP.GT.U32.AND P6, PT, R41, R31, PT ;  /* 0x0000001f2900720c */ /* 0x000fe20003fc4070 */
[--C-:B------:R-:W-:Y:S01]  /*18d0*/  @!P3 IMAD.IADD R29, R29, 0x1, -R41.reuse ;  /* 0x000000011d1db824 */ /* 0x100fe200078e0a29 */
[----:B------:R-:W-:Y:S01]  /*18e0*/  ISETP.GT.U32.AND P3, PT, R46, R37, PT ;  /* 0x000000252e00720c */ /* 0x000fe20003f64070 */
        /* <DEDUP_REMOVED lines=25> */
[----:B------:R-:W-:Y:S01]  /*1a80*/  ISETP.GT.U32.AND P6, PT, R41, R35, PT ;  /* 0x000000232900720c */ /* 0x000fe20003fc4070 */
[--C-:B------:R-:W-:Y:S01]  /*1a90*/  @!P3 IMAD.IADD R30, R30, 0x1, -R41.reuse ;  /* 0x000000011e1eb824 */ /* 0x100fe200078e0a29 */
[----:B------:R-:W-:Y:S01]  /*1aa0*/  ISETP.GE.AND P3, PT, R175, RZ, PT ;  /* 0x000000ffaf00720c */ /* 0x000fe20003f66270 */
[--C-:B------:R-:W-:Y:S01]  /*1ab0*/  @!P2 IMAD.IADD R27, R27, 0x1, -R41.reuse ;  /* 0x000000011b1ba824 */ /* 0x100fe200078e0a29 */
[C---:B------:R-:W-:Y:S01]  /*1ac0*/  ISETP.GT.U32.AND P2, PT, R41.reuse, R33, PT ;  /* 0x000000212900720c */ /* 0x040fe20003f44070 */
[--C-:B------:R-:W-:Y:S01]  /*1ad0*/  @!P1 IMAD.IADD R28, R28, 0x1, -R41.reuse ;  /* 0x000000011c1c9824 */ /* 0x100fe200078e0a29 */
[----:B------:R-:W-:Y:S01]  /*1ae0*/  ISETP.GT.U32.AND P1, PT, R41, R34, PT ;  /* 0x000000222900720c */ /* 0x000fe20003f24070 */
[--C-:B------:R-:W-:Y:S01]  /*1af0*/  @!P4 IMAD.IADD R31, R31, 0x1, -R41.reuse ;  /* 0x000000011f1fc824 */ /* 0x100fe200078e0a29 */
[----:B------:R-:W-:Y:S01]  /*1b00*/  ISETP.GE.AND P4, PT, R174, RZ, PT ;  /* 0x000000ffae00720c */ /* 0x000fe20003f86270 */
[----:B------:R-:W-:Y:S01]  /*1b10*/  @!P0 IMAD.IADD R37, R37, 0x1, -R46 ;  /* 0x0000000125258824 */ /* 0x000fe200078e0a2e */
[----:B------:R-:W-:Y:S01]  /*1b20*/  ISETP.GE.AND P0, PT, R172, RZ, PT ;  /* 0x000000ffac00720c */ /* 0x000fe20003f06270 */
[--C-:B------:R-:W-:Y:S01]  /*1b30*/  @!P5 IMAD.IADD R32, R32, 0x1, -R41.reuse ;  /* 0x000000012020d824 */ /* 0x100fe200078e0a29 */
[----:B------:R-:W-:Y:S01]  /*1b40*/  ISETP.GE.AND P5, PT, R173, RZ, PT ;  /* 0x000000ffad00720c */ /* 0x000fe20003fa6270 */
[----:B------:R-:W-:Y:S01]  /*1b50*/  @!P6 IMAD.IADD R35, R35, 0x1, -R41 ;  /* 0x000000012323e824 */ /* 0x000fe200078e0a29 */
[----:B------:R-:W-:Y:S01]  /*1b60*/  LOP3.LUT R39, R38, 0x30, R135, 0xf8, !PT ;  /* 0x0000003026277812 */ /* 0x000fe200078ef887 */
[----:B------:R-:W-:Y:S01]  /*1b70*/  @!P3 IMAD.MOV R2, RZ, RZ, -R2 ;  /* 0x000000ffff02b224 */ /* 0x000fe200078e0a02 */
[----:B------:R-:W-:Y:S01]  /*1b80*/  ISETP.GE.AND P3, PT, R169, RZ, PT ;  /* 0x000000ffa900720c */ /* 0x000fe20003f66270 */
[--C-:B------:R-:W-:Y:S01]  /*1b90*/  @!P2 IMAD.IADD R33, R33, 0x1, -R41.reuse ;  /* 0x000000012121a824 */ /* 0x100fe200078e0a29 */
[----:B------:R-:W-:Y:S01]  /*1ba0*/  ISETP.GE.AND P2, PT, R170, RZ, PT ;  /* 0x000000ffaa00720c */ /* 0x000fe20003f46270 */
[----:B------:R-:W-:Y:S01]  /*1bb0*/  @!P1 IMAD.IADD R34, R34, 0x1, -R41 ;  /* 0x0000000122229824 */ /* 0x000fe200078e0a29 */
[----:B------:R-:W-:Y:S01]  /*1bc0*/  ISETP.GE.AND P1, PT, R171, RZ, PT ;  /* 0x000000ffab00720c */ /* 0x000fe20003f26270 */
[----:B------:R-:W-:Y:S01]  /*1bd0*/  @!P4 IMAD.MOV R4, RZ, RZ, -R4 ;  /* 0x000000ffff04c224 */ /* 0x000fe200078e0a04 */
[----:B------:R-:W-:Y:S01]  /*1be0*/  ISETP.GE.AND P4, PT, R168, RZ, PT ;  /* 0x000000ffa800720c */ /* 0x000fe20003f86270 */
[----:B------:R-:W-:Y:S01]  /*1bf0*/  @!P0 IMAD.MOV R6, RZ, RZ, -R6 ;  /* 0x000000ffff068224 */ /* 0x000fe200078e0a06 */
[----:B------:R-:W-:Y:S01]  /*1c00*/  ISETP.GE.AND P0, PT, R166, RZ, PT ;  /* 0x000000ffa600720c */ /* 0x000fe20003f06270 */
[----:B------:R-:W-:Y:S01]  /*1c10*/  @!P5 IMAD.MOV R5, RZ, RZ, -R5 ;  /* 0x000000ffff05d224 */ /* 0x000fe200078e0a05 */
[----:B------:R-:W-:-:S02]  /*1c20*/  ISETP.GE.AND P5, PT, R167, RZ, PT ;  /* 0x000000ffa700720c */ /* 0x000fc40003fa6270 */
[----:B------:R-:W-:Y:S02]  /*1c30*/  CS2R R46, SRZ ;  /* 0x00000000002e7805 */ /* 0x000fe4000001ff00 */
[----:B------:R-:W-:Y:S01]  /*1c40*/  ISETP.GE.AND P6, PT, R132, RZ, PT ;  /* 0x000000ff8400720c */ /* 0x000fe20003fc6270 */
[----:B------:R-:W-:Y:S01]  /*1c50*/  @!P3 IMAD.MOV R9, RZ, RZ, -R9 ;  /* 0x000000ffff09b224 */ /* 0x000fe200078e0a09 */
        /* <DEDUP_REMOVED lines=12> */
[----:B------:R-:W-:Y:S01]  /*1d20*/  LOP3.LUT R39, R39, 0x10, R136, 0x78, !PT ;  /* 0x0000001027277812 */ /* 0x000fe200078e7888 */
        /* <DEDUP_REMOVED lines=11> */
[----:B------:R-:W-:-:S02]  /*1de0*/  ISETP.GE.AND P5, PT, R150, RZ, PT ;  /* 0x000000ff9600720c */ /* 0x000fc40003fa6270 */
        /* <DEDUP_REMOVED lines=13> */
[----:B------:R-:W-:Y:S01]  /*1ec0*/  LOP3.LUT R3, RZ, R15, RZ, 0x33, !PT ;  /* 0x0000000fff037212 */ /* 0x000fe200078e33ff */
        /* <DEDUP_REMOVED lines=9> */
[----:B------:R-:W-:Y:S01]  /*1f60*/  ISETP.NE.AND P0, PT, R14, RZ, PT ;  /* 0x000000ff0e00720c */ /* 0x000fe20003f05270 */
[----:B------:R-:W-:Y:S01]  /*1f70*/  @!P5 IMAD.MOV R31, RZ, RZ, -R31 ;  /* 0x000000ffff1fd224 */ /* 0x000fe200078e0a1f */
[----:B------:R-:W-:-:S02]  /*1f80*/  ISETP.NE.AND P5, PT, R15, RZ, PT ;  /* 0x000000ff0f00720c */ /* 0x000fc40003fa5270 */
[----:B------:R-:W-:Y:S01]  /*1f90*/  IADD3 R137, PT, PT, R40, UR5, R133 ;  /* 0x0000000528897c10 */ /* 0x000fe2000fffe085 */
[----:B------:R-:W-:Y:S01]  /*1fa0*/  @!P3 IMAD.MOV R35, RZ, RZ, -R35 ;  /* 0x000000ffff23b224 */ /* 0x000fe200078e0a23 */
[C---:B------:R-:W-:Y:S01]  /*1fb0*/  SEL R4, R3.reuse, R4, !P5 ;  /* 0x0000000403047207 */ /* 0x040fe20006800000 */
[----:B------:R-:W-:Y:S01]  /*1fc0*/  @!P2 IMAD.MOV R34, RZ, RZ, -R34 ;  /* 0x000000ffff22a224 */ /* 0x000fe200078e0a22 */
[C---:B------:R-:W-:Y:S01]  /*1fd0*/  SEL R6, R3.reuse, R6, !P5 ;  /* 0x0000000603067207 */ /* 0x040fe20006800000 */
[----:B------:R-:W-:Y:S01]  /*1fe0*/  @!P1 IMAD.MOV R33, RZ, RZ, -R33 ;  /* 0x000000ffff219224 */ /* 0x000fe200078e0a21 */
[C---:B------:R-:W-:Y:S01]  /*1ff0*/  SEL R2, R3.reuse, R2, !P5 ;  /* 0x0000000203027207 */ /* 0x040fe20006800000 */
[----:B------:R-:W-:Y:S01]  /*2000*/  @!P4 IMAD.MOV R36, RZ, RZ, -R36 ;  /* 0x000000ffff24c224 */ /* 0x000fe200078e0a24 */
[C---:B------:R-:W-:Y:S01]  /*2010*/  SEL R5, R3.reuse, R5, !P5 ;  /* 0x0000000503057207 */ /* 0x040fe20006800000 */
[----:B-1----:R-:W-:Y:S01]  /*2020*/  IMAD R4, R4, UR6, RZ ;  /* 0x0000000604047c24 */ /* 0x002fe2000f8e02ff */
[----:B------:R-:W-:Y:S01]  /*2030*/  @!P0 LOP3.LUT R37, RZ, R14, RZ, 0x33, !PT ;  /* 0x0000000eff258212 */ /* 0x000fe200078e33ff */
[----:B------:R-:W-:Y:S01]  /*2040*/  IMAD R6, R6, UR6, RZ ;  /* 0x0000000606067c24 */ /* 0x000fe2000f8e02ff */
[C---:B------:R-:W-:Y:S01]  /*2050*/  SEL R7, R3.reuse, R7, !P5 ;  /* 0x0000000703077207 */ /* 0x040fe20006800000 */
[----:B------:R-:W-:Y:S01]  /*2060*/  IMAD R123, R2, UR6, RZ ;  /* 0x00000006027b7c24 */ /* 0x000fe2000f8e02ff */
[----:B------:R-:W-:Y:S01]  /*2070*/  SEL R8, R3, R8, !P5 ;  /* 0x0000000803087207 */ /* 0x000fe20006800000 */
[----:B------:R-:W-:Y:S01]  /*2080*/  IMAD R5, R5, UR6, RZ ;  /* 0x0000000605057c24 */ /* 0x000fe2000f8e02ff */
[----:B------:R-:W-:Y:S01]  /*2090*/  SEL R9, R3, R9, !P5 ;  /* 0x0000000903097207 */ /* 0x000fe20006800000 */
[----:B--2---:R-:W-:Y:S01]  /*20a0*/  IMAD R37, R37, UR10, RZ ;  /* 0x0000000a25257c24 */ /* 0x004fe2000f8e02ff */
[----:B------:R-:W-:Y:S01]  /*20b0*/  SEL R10, R3, R10, !P5 ;  /* 0x0000000a030a7207 */ /* 0x000fe20006800000 */
[----:B------:R-:W-:Y:S01]  /*20c0*/  IMAD R7, R7, UR6, RZ ;  /* 0x0000000607077c24 */ /* 0x000fe2000f8e02ff */
[C---:B------:R-:W-:Y:S01]  /*20d0*/  SEL R11, R3.reuse, R11, !P5 ;  /* 0x0000000b030b7207 */ /* 0x040fe20006800000 */
[----:B------:R-:W-:Y:S01]  /*20e0*/  IMAD R8, R8, UR6, RZ ;  /* 0x0000000608087c24 */ /* 0x000fe2000f8e02ff */
        /* <DEDUP_REMOVED lines=46> */
[----:B----4-:R-:W-:Y:S01]  /*23d0*/  LEA R110, P3, R4, UR14, 0x1 ;  /* 0x0000000e046e7c11 */ /* 0x010fe2000f8608ff */
[----:B------:R-:W-:Y:S01]  /*23e0*/  IMAD R34, R34, UR6, RZ ;  /* 0x0000000622227c24 */ /* 0x000fe2000f8e02ff */
[----:B------:R-:W-:Y:S01]  /*23f0*/  LEA R112, P5, R6, UR14, 0x1 ;  /* 0x0000000e06707c11 */ /* 0x000fe2000f8a08ff */
[----:B------:R-:W-:Y:S01]  /*2400*/  IMAD R63, R3, UR6, RZ ;  /* 0x00000006033f7c24 */ /* 0x000fe2000f8e02ff */
[----:B------:R-:W-:Y:S01]  /*2410*/  LEA R2, P1, R37, UR12, 0x1 ;  /* 0x0000000c25027c11 */ /* 0x000fe2000f8208ff */
[----:B------:R-:W-:Y:S01]  /*2420*/  IMAD R35, R35, UR6, RZ ;  /* 0x0000000623237c24 */ /* 0x000fe2000f8e02ff */
[----:B------:R-:W-:Y:S01]  /*2430*/  LEA R122, P2, R123, UR14, 0x1 ;  /* 0x0000000e7b7a7c11 */ /* 0x000fe2000f8408ff */
[----:B------:R-:W-:Y:S01]  /*2440*/  USHF.R.S32.HI UR6, URZ, 0x1f, UR4 ;  /* 0x0000001fff067899 */ /* 0x000fe20008011404 */
[----:B------:R-:W-:Y:S01]  /*2450*/  LEA R120, P4, R5, UR14, 0x1 ;  /* 0x0000000e05787c11 */ /* 0x000fe2000f8808ff */
[----:B------:R-:W-:Y:S01]  /*2460*/  IMAD.IADD R137, R38, 0x1, R137 ;  /* 0x0000000126897824 */ /* 0x000fe200078e0289 */
[----:B------:R-:W-:Y:S01]  /*2470*/  LEA.HI.X.SX32 R111, R4, UR15, 0x1, P3 ;  /* 0x0000000f046f7c11 */ /* 0x000fe200098f0eff */
[----:B------:R-:W-:Y:S01]  /*2480*/  ULEA.HI UR6, UR6, UR4, URZ, 0x5 ;  /* 0x0000000406067291 */ /* 0x000fe2000f8f28ff */
[----:B------:R-:W-:Y:S01]  /*2490*/  LEA.HI.X.SX32 R113, R6, UR15, 0x1, P5 ;  /* 0x0000000f06717c11 */ /* 0x000fe2000a8f0eff */
[----:B------:R-:W0:Y:S01]  /*24a0*/  LDC R4, c[0x0][0x3ac] ;  /* 0x0000eb00ff047b82 */ /* 0x000e220000000800 */
[----:B------:R-:W-:-:S02]  /*24b0*/  LEA.HI.X.SX32 R3, R37, UR13, 0x1, P1 ;  /* 0x0000000d25037c11 */ /* 0x000fc400088f0eff */
[----:B------:R-:W-:Y:S02]  /*24c0*/  CS2R R36, SRZ ;  /* 0x0000000000247805 */ /* 0x000fe4000001ff00 */
[----:B------:R-:W-:Y:S02]  /*24d0*/  LEA.HI.X.SX32 R123, R123, UR15, 0x1, P2 ;  /* 0x0000000f7b7b7c11 */ /* 0x000fe400090f0eff */
[----:B------:R-:W-:Y:S02]  /*24e0*/  CS2R R40, SRZ ;  /* 0x0000000000287805 */ /* 0x000fe4000001ff00 */
[----:B------:R-:W-:Y:S01]  /*24f0*/  LEA.HI.X.SX32 R121, R5, UR15, 0x1, P4 ;  /* 0x0000000f05797c11 */ /* 0x000fe2000a0f0eff */
[----:B------:R-:W-:Y:S01]  /*2500*/  USHF.R.S32.HI UR6, URZ, 0x5, UR6 ;  /* 0x00000005ff067899 */ /* 0x000fe20008011406 */
[----:B------:R-:W-:Y:S01]  /*2510*/  LEA R118, P6, R7, UR14, 0x1 ;  /* 0x0000000e07767c11 */ /* 0x000fe2000f8c08ff */
[----:B------:R-:W1:Y:S01]  /*2520*/  LDC R6, c[0x0][0x3a8] ;  /* 0x0000ea00ff067b82 */ /* 0x000e620000000800 */
[----:B------:R-:W-:-:S02]  /*2530*/  LEA R106, P0, R8, UR14, 0x1 ;  /* 0x0000000e086a7c11 */ /* 0x000fc4000f8008ff */
[----:B------:R-:W-:Y:S02]  /*2540*/  LEA R116, P1, R9, UR14, 0x1 ;  /* 0x0000000e09747c11 */ /* 0x000fe4000f8208ff */
[----:B------:R-:W-:Y:S02]  /*2550*/  LEA R108, P2, R10, UR14, 0x1 ;  /* 0x0000000e0a6c7c11 */ /* 0x000fe4000f8408ff */
[----:B------:R-:W-:Y:S02]  /*2560*/  LEA R114, P3, R11, UR14, 0x1 ;  /* 0x0000000e0b727c11 */ /* 0x000fe4000f8608ff */
[----:B------:R-:W-:Y:S02]  /*2570*/  LEA R104, P4, R12, UR14, 0x1 ;  /* 0x0000000e0c687c11 */ /* 0x000fe4000f8808ff */
[----:B------:R-:W-:Y:S02]  /*2580*/  LEA R94, P5, R13, UR14, 0x1 ;  /* 0x0000000e0d5e7c11 */ /* 0x000fe4000f8a08ff */
[----:B------:R-:W-:-:S02]  /*2590*/  LEA.HI.X.SX32 R119, R7, UR15, 0x1, P6 ;  /* 0x0000000f07777c11 */ /* 0x000fc4000b0f0eff */
[----:B------:R-:W-:Y:S01]  /*25a0*/  LEA.HI.X.SX32 R107, R8, UR15, 0x1, P0 ;  /* 0x0000000f086b7c11 */ /* 0x000fe200080f0eff */
[----:B0-----:R-:W-:Y:S01]  /*25b0*/  IMAD R139, R139, R4, RZ ;  /* 0x000000048b8b7224 */ /* 0x001fe200078e02ff */
[----:B------:R-:W-:Y:S01]  /*25c0*/  LEA.HI.X.SX32 R117, R9, UR15, 0x1, P1 ;  /* 0x0000000f09757c11 */ /* 0x000fe200088f0eff */
[----:B------:R-:W-:Y:S01]  /*25d0*/  IMAD.SHL.U32 R153, R4, 0x20, RZ ;  /* 0x0000002004997824 */ /* 0x000fe200078e00ff */
[----:B------:R-:W-:Y:S02]  /*25e0*/  LEA.HI.X.SX32 R109, R10, UR15, 0x1, P2 ;  /* 0x0000000f0a6d7c11 */ /* 0x000fe400090f0eff */
[----:B------:R-:W-:Y:S02]  /*25f0*/  LEA.HI.X.SX32 R115, R11, UR15, 0x1, P3 ;  /* 0x0000000f0b737c11 */ /* 0x000fe400098f0eff */
[----:B------:R-:W-:Y:S01]  /*2600*/  LEA.HI.X.SX32 R105, R12, UR15, 0x1, P4 ;  /* 0x0000000f0c697c11 */ /* 0x000fe2000a0f0eff */
[-C--:B-1----:R-:W-:Y:S01]  /*2610*/  IMAD R141, R141, R6.reuse, RZ ;  /* 0x000000068d8d7224 */ /* 0x082fe200078e02ff */
[----:B------:R-:W-:Y:S01]  /*2620*/  LEA R96, P6, R16, UR14, 0x1 ;  /* 0x0000000e10607c11 */ /* 0x000fe2000f8c08ff */
[-C--:B------:R-:W-:Y:S01]  /*2630*/  IMAD R145, R145, R6.reuse, RZ ;  /* 0x0000000691917224 */ /* 0x080fe200078e02ff */
        /* <DEDUP_REMOVED lines=10> */
[----:B------:R-:W-:Y:S01]  /*26e0*/  LEA.HI.X.SX32 R95, R13, UR15, 0x1, P5 ;  /* 0x0000000f0d5f7c11 */ /* 0x000fe2000a8f0eff */
[----:B------:R-:W-:Y:S01]  /*26f0*/  IMAD R147, R147, R6, RZ ;  /* 0x0000000693937224 */ /* 0x000fe200078e02ff */
[----:B------:R-:W-:Y:S01]  /*2700*/  LEA R88, P5, R22, UR14, 0x1 ;  /* 0x0000000e16587c11 */ /* 0x000fe2000f8a08ff */
[----:B------:R-:W-:Y:S01]  /*2710*/  IMAD.SHL.U32 R149, R6, 0x20, RZ ;  /* 0x0000002006957824 */ /* 0x000fe200078e00ff */
[----:B------:R-:W-:-:S02]  /*2720*/  LEA.HI.X.SX32 R97, R16, UR15, 0x1, P6 ;  /* 0x0000000f10617c11 */ /* 0x000fc4000b0f0eff */
[----:B------:R-:W-:Y:S02]  /*2730*/  LEA.HI.X.SX32 R99, R17, UR15, 0x1, P0 ;  /* 0x0000000f11637c11 */ /* 0x000fe400080f0eff */
[----:B------:R-:W-:Y:S02]  /*2740*/  LEA.HI.X.SX32 R101, R18, UR15, 0x1, P1 ;  /* 0x0000000f12657c11 */ /* 0x000fe400088f0eff */
[----:B------:R-:W-:Y:S02]  /*2750*/  LEA.HI.X.SX32 R103, R19, UR15, 0x1, P2 ;  /* 0x0000000f13677c11 */ /* 0x000fe400090f0eff */
[----:B------:R-:W-:Y:S02]  /*2760*/  LEA.HI.X.SX32 R85, R20, UR15, 0x1, P3 ;  /* 0x0000000f14557c11 */ /* 0x000fe400098f0eff */
[----:B------:R-:W-:Y:S02]  /*2770*/  LEA.HI.X.SX32 R87, R21, UR15, 0x1, P4 ;  /* 0x0000000f15577c11 */ /* 0x000fe4000a0f0eff */
[----:B------:R-:W-:-:S02]  /*2780*/  CS2R R20, SRZ ;  /* 0x0000000000147805 */ /* 0x000fc4000001ff00 */
[----:B------:R-:W-:Y:S02]  /*2790*/  LEA R90, P6, R23, UR14, 0x1 ;  /* 0x0000000e175a7c11 */ /* 0x000fe4000f8c08ff */
[----:B------:R-:W-:Y:S02]  /*27a0*/  LEA R92, P0, R24, UR14, 0x1 ;  /* 0x0000000e185c7c11 */ /* 0x000fe4000f8008ff */
[----:B------:R-:W-:Y:S02]  /*27b0*/  LEA R74, P1, R25, UR14, 0x1 ;  /* 0x0000000e194a7c11 */ /* 0x000fe4000f8208ff */
[----:B------:R-:W-:Y:S02]  /*27c0*/  LEA R76, P2, R26, UR14, 0x1 ;  /* 0x0000000e1a4c7c11 */ /* 0x000fe4000f8408ff */
[----:B------:R-:W-:Y:S02]  /*27d0*/  LEA R78, P3, R27, UR14, 0x1 ;  /* 0x0000000e1b4e7c11 */ /* 0x000fe4000f8608ff */
[----:B------:R-:W-:-:S02]  /*27e0*/  LEA R80, P4, R28, UR14, 0x1 ;  /* 0x0000000e1c507c11 */ /* 0x000fc4000f8808ff */
[----:B------:R-:W-:Y:S02]  /*27f0*/  LEA.HI.X.SX32 R89, R22, UR15, 0x1, P5 ;  /* 0x0000000f16597c11 */ /* 0x000fe4000a8f0eff */
[----:B------:R-:W-:Y:S02]  /*2800*/  LEA R82, P5, R29, UR14, 0x1 ;  /* 0x0000000e1d527c11 */ /* 0x000fe4000f8a08ff */
[----:B------:R-:W-:Y:S02]  /*2810*/  LEA.HI.X.SX32 R91, R23, UR15, 0x1, P6 ;  /* 0x0000000f175b7c11 */ /* 0x000fe4000b0f0eff */
[----:B------:R-:W-:Y:S02]  /*2820*/  CS2R R22, SRZ ;  /* 0x0000000000167805 */ /* 0x000fe4000001ff00 */
[----:B------:R-:W-:Y:S02]  /*2830*/  LEA.HI.X.SX32 R93, R24, UR15, 0x1, P0 ;  /* 0x0000000f185d7c11 */ /* 0x000fe400080f0eff */
[----:B------:R-:W-:-:S02]  /*2840*/  LEA.HI.X.SX32 R75, R25, UR15, 0x1, P1 ;  /* 0x0000000f194b7c11 */ /* 0x000fc400088f0eff */
[----:B------:R-:W-:Y:S02]  /*2850*/  CS2R R24, SRZ ;  /* 0x0000000000187805 */ /* 0x000fe4000001ff00 */
[----:B------:R-:W-:Y:S02]  /*2860*/  LEA.HI.X.SX32 R77, R26, UR15, 0x1, P2 ;  /* 0x0000000f1a4d7c11 */ /* 0x000fe400090f0eff */
[----:B------:R-:W-:Y:S02]  /*2870*/  LEA.HI.X.SX32 R79, R27, UR15, 0x1, P3 ;  /* 0x0000000f1b4f7c11 */ /* 0x000fe400098f0eff */
[----:B------:R-:W-:Y:S02]  /*2880*/  CS2R R26, SRZ ;  /* 0x00000000001a7805 */ /* 0x000fe4000001ff00 */
[----:B------:R-:W-:Y:S02]  /*2890*/  LEA.HI.X.SX32 R81, R28, UR15, 0x1, P4 ;  /* 0x0000000f1c517c11 */ /* 0x000fe4000a0f0eff */
[----:B------:R-:W-:-:S02]  /*28a0*/  LEA R64, P6, R30, UR14, 0x1 ;  /* 0x0000000e1e407c11 */ /* 0x000fc4000f8c08ff */
[----:B------:R-:W-:Y:S02]  /*28b0*/  LEA R66, P0, R31, UR14, 0x1 ;  /* 0x0000000e1f427c11 */ /* 0x000fe4000f8008ff */
[----:B------:R-:W-:Y:S02]  /*28c0*/  LEA R68, P1, R32, UR14, 0x1 ;  /* 0x0000000e20447c11 */ /* 0x000fe4000f8208ff */
[----:B------:R-:W-:Y:S02]  /*28d0*/  LEA R70, P2, R33, UR14, 0x1 ;  /* 0x0000000e21467c11 */ /* 0x000fe4000f8408ff */
[----:B------:R-:W-:Y:S02]  /*28e0*/  LEA R72, P3, R34, UR14, 0x1 ;  /* 0x0000000e22487c11 */ /* 0x000fe4000f8608ff */
[----:B------:R-:W-:Y:S02]  /*28f0*/  LEA R60, P4, R35, UR14, 0x1 ;  /* 0x0000000e233c7c11 */ /* 0x000fe4000f8808ff */
[----:B------:R-:W-:-:S02]  /*2900*/  LEA.HI.X.SX32 R83, R29, UR15, 0x1, P5 ;  /* 0x0000000f1d537c11 */ /* 0x000fc4000a8f0eff */
[----:B------:R-:W-:Y:S02]  /*2910*/  CS2R R28, SRZ ;  /* 0x00000000001c7805 */ /* 0x000fe4000001ff00 */
[----:B------:R-:W-:Y:S02]  /*2920*/  LOP3.LUT R138, R39, 0x200, R138, 0xf8, !PT ;  /* 0x00000200278a7812 */ /* 0x000fe400078ef88a */
[----:B------:R-:W-:Y:S02]  /*2930*/  CS2R R38, SRZ ;  /* 0x0000000000267805 */ /* 0x000fe4000001ff00 */
[----:B------:R-:W-:Y:S02]  /*2940*/  LEA R62, P5, R63, UR14, 0x1 ;  /* 0x0000000e3f3e7c11 */ /* 0x000fe4000f8a08ff */
[----:B------:R-:W-:Y:S02]  /*2950*/  LEA.HI.X.SX32 R65, R30, UR15, 0x1, P6 ;  /* 0x0000000f1e417c11 */ /* 0x000fe4000b0f0eff */
[----:B------:R-:W-:-:S02]  /*2960*/  LEA.HI.X.SX32 R67, R31, UR15, 0x1, P0 ;  /* 0x0000000f1f437c11 */ /* 0x000fc400080f0eff */
[----:B------:R-:W-:Y:S02]  /*2970*/  CS2R R30, SRZ ;  /* 0x00000000001e7805 */ /* 0x000fe4000001ff00 */
[----:B------:R-:W-:Y:S02]  /*2980*/  LEA.HI.X.SX32 R69, R32, UR15, 0x1, P1 ;  /* 0x0000000f20457c11 */ /* 0x000fe400088f0eff */
[----:B------:R-:W-:Y:S02]  /*2990*/  LEA.HI.X.SX32 R71, R33, UR15, 0x1, P2 ;  /* 0x0000000f21477c11 */ /* 0x000fe400090f0eff */
[----:B------:R-:W-:Y:S02]  /*29a0*/  CS2R R32, SRZ ;  /* 0x0000000000207805 */ /* 0x000fe4000001ff00 */
[----:B------:R-:W-:Y:S02]  /*29b0*/  LEA.HI.X.SX32 R73, R34, UR15, 0x1, P3 ;  /* 0x0000000f22497c11 */ /* 0x000fe400098f0eff */
[----:B------:R-:W-:-:S02]  /*29c0*/  LEA.HI.X.SX32 R61, R35, UR15, 0x1, P4 ;  /* 0x0000000f233d7c11 */ /* 0x000fc4000a0f0eff */
[----:B------:R-:W-:Y:S02]  /*29d0*/  CS2R R34, SRZ ;  /* 0x0000000000227805 */ /* 0x000fe4000001ff00 */
[----:B------:R-:W-:Y:S02]  /*29e0*/  LEA.HI.X.SX32 R63, R63, UR15, 0x1, P5 ;  /* 0x0000000f3f3f7c11 */ /* 0x000fe4000a8f0eff */
[----:B------:R-:W-:Y:S02]  /*29f0*/  LOP3.LUT R142, R136, 0x20, RZ, 0x3c, !PT ;  /* 0x00000020888e7812 */ /* 0x000fe400078e3cff */
[----:B------:R-:W-:-:S07]  /*2a00*/  LOP3.LUT R140, R138, 0x20, RZ, 0x3c, !PT ;  /* 0x000000208a8c7812 */ /* 0x000fce00078e3cff */
.L_x_2:
[----:B------:R-:W-:Y:S01]  /*2a10*/  SHF.R.U32.HI R8, RZ, 0x5, R0 ;  /* 0x00000005ff087819 */ /* 0x000fe20000011600 */
[----:B------:R-:W-:Y:S01]  /*2a20*/  IMAD.WIDE R6, R141, 0x2, R2 ;  /* 0x000000028d067825 */ /* 0x000fe200078e0202 */
[----:B------:R-:W-:Y:S02]  /*2a30*/  LOP3.LUT R9, R0, 0x1f, RZ, 0xc0, !PT ;  /* 0x0000001f00097812 */ /* 0x000fe400078ec0ff */
[----:B------:R-:W-:Y:S02]  /*2a40*/  SGXT.U32 R8, R8, 0x2 ;  /* 0x000000020808781a */ /* 0x000fe40000000000 */
[----:B------:R-:W-:Y:S02]  /*2a50*/  PRMT R191, RZ, 0x7610, R191 ;  /* 0x00007610ffbf7816 */ /* 0x000fe400000000bf */
[C---:B------:R-:W-:Y:S02]  /*2a60*/  ISETP.GE.AND P1, PT, R8.reuse, UR7, PT ;  /* 0x0000000708007c0c */ /* 0x040fe4000bf26270 */
[----:B------:R-:W-:-:S02]  /*2a70*/  LOP3.LUT R4, R8, 0x4, RZ, 0xfc, !PT ;  /* 0x0000000408047812 */ /* 0x000fc400078efcff */
[----:B------:R-:W-:Y:S02]  /*2a80*/  LOP3.LUT R5, R8, 0x8, RZ, 0xfc, !PT ;  /* 0x0000000808057812 */ /* 0x000fe400078efcff */
[----:B------:R-:W-:Y:S02]  /*2a90*/  ISETP.GE.AND P5, PT, R4, UR7, PT ;  /* 0x0000000704007c0c */ /* 0x000fe4000bfa6270 */
[C---:B------:R-:W-:Y:S02]  /*2aa0*/  LOP3.LUT R4, R8.reuse, 0x1c, RZ, 0xfc, !PT ;  /* 0x0000001c08047812 */ /* 0x040fe400078efcff */
[----:B------:R-:W-:Y:S02]  /*2ab0*/  ISETP.GE.AND P0, PT, R9, UR7, PT ;  /* 0x0000000709007c0c */ /* 0x000fe4000bf06270 */
[----:B------:R-:W-:Y:S01]  /*2ac0*/  LOP3.LUT R9, R8, 0xc, RZ, 0xfc, !PT ;  /* 0x0000000c08097812 */ /* 0x000fe200078efcff */
[----:B------:R0:W2:Y:S01]  /*2ad0*/  @!P1 LDG.E.U16 R191, desc[UR8][R6.64] ;  /* 0x0000000806bf9981 */ /* 0x0000a2000c1e1500 */
[----:B------:R-:W-:-:S02]  /*2ae0*/  ISETP.GE.AND P1, PT, R4, UR7, PT ;  /* 0x0000000704007c0c */ /* 0x000fc4000bf26270 */
[----:B------:R-:W-:Y:S01]  /*2af0*/  ISETP.GE.AND P4, PT, R5, UR7, PT ;  /* 0x0000000705007c0c */ /* 0x000fe2000bf86270 */
[----:B------:R-:W-:Y:S01]  /*2b00*/  IMAD.WIDE R4, R147, 0x2, R2 ;  /* 0x0000000293047825 */ /* 0x000fe200078e0202 */
[----:B------:R-:W-:Y:S02]  /*2b10*/  PRMT R183, RZ, 0x7610, R183 ;  /* 0x00007610ffb77816 */ /* 0x000fe400000000b7 */
[----:B------:R-:W-:Y:S02]  /*2b20*/  ISETP.GE.AND P3, PT, R9, UR7, PT ;  /* 0x0000000709007c0c */ /* 0x000fe4000bf66270 */
[C---:B------:R-:W-:Y:S02]  /*2b30*/  LOP3.LUT R10, R8.reuse, 0x10, RZ, 0xfc, !PT ;  /* 0x00000010080a7812 */ /* 0x040fe400078efcff */
[C---:B------:R-:W-:Y:S01]  /*2b40*/  LOP3.LUT R9, R8.reuse, 0x14, RZ, 0xfc, !PT ;  /* 0x0000001408097812 */ /* 0x040fe200078efcff */
[----:B------:R1:W3:Y:S01]  /*2b50*/  @!P5 LDG.E.U16 R183, desc[UR8][R4.64] ;  /* 0x0000000804b7d981 */ /* 0x0002e2000c1e1500 */
[----:B------:R-:W-:-:S02]  /*2b60*/  LOP3.LUT R8, R8, 0x18, RZ, 0xfc, !PT ;  /* 0x0000001808087812 */ /* 0x000fc400078efcff */
[----:B------:R-:W-:Y:S02]  /*2b70*/  ISETP.GE.AND P2, PT, R10, UR7, PT ;  /* 0x000000070a007c0c */ /* 0x000fe4000bf46270 */
[----:B------:R-:W-:Y:S02]  /*2b80*/  ISETP.GE.AND P5, PT, R9, UR7, PT ;  /* 0x0000000709007c0c */ /* 0x000fe4000bfa6270 */
[----:B------:R-:W-:Y:S01]  /*2b90*/  ISETP.GE.AND P6, PT, R8, UR7, PT ;  /* 0x0000000708007c0c */ /* 0x000fe2000bfc6270 */
[----:B0-----:R-:W-:Y:S01]  /*2ba0*/  IMAD.WIDE R6, R151, 0x2, R2 ;  /* 0x0000000297067825 */ /* 0x001fe200078e0202 */
[----:B------:R-:W-:Y:S02]  /*2bb0*/  PRMT R189, RZ, 0x7610, R189 ;  /* 0x00007610ffbd7816 */ /* 0x000fe400000000bd */
[----:B------:R-:W-:Y:S01]  /*2bc0*/  PRMT R181, RZ, 0x7610, R181 ;  /* 0x00007610ffb57816 */ /* 0x000fe200000000b5 */
[----:B------:R-:W-:Y:S01]  /*2bd0*/  IMAD.WIDE R10, R143, 0x2, R2 ;  /* 0x000000028f0a7825 */ /* 0x000fe200078e0202 */
[----:B------:R-:W-:-:S02]  /*2be0*/  PRMT R187, RZ, 0x7610, R187 ;  /* 0x00007610ffbb7816 */ /* 0x000fc400000000bb */
[----:B------:R-:W-:Y:S01]  /*2bf0*/  PRMT R179, RZ, 0x7610, R179 ;  /* 0x00007610ffb37816 */ /* 0x000fe200000000b3 */
[----:B------:R-:W-:Y:S01]  /*2c00*/  IMAD.WIDE R12, R155, 0x2, R2 ;  /* 0x000000029b0c7825 */ /* 0x000fe200078e0202 */
[----:B------:R-:W-:Y:S01]  /*2c10*/  PRMT R185, RZ, 0x7610, R185 ;  /* 0x00007610ffb97816 */ /* 0x000fe200000000b9 */
[----:B------:R0:W4:Y:S01]  /*2c20*/  @!P4 LDG.E.U16 R189, desc[UR8][R6.64] ;  /* 0x0000000806bdc981 */ /* 0x000122000c1e1500 */
[----:B------:R-:W-:Y:S01]  /*2c30*/  PRMT R177, RZ, 0x7610, R177 ;  /* 0x00007610ffb17816 */ /* 0x000fe200000000b1 */
[--C-:B------:R-:W-:Y:S02]  /*2c40*/  IMAD.WIDE R14, R157, 0x2, R2.reuse ;  /* 0x000000029d0e7825 */ /* 0x100fe400078e0202 */
[----:B------:R-:W5:Y:S02]  /*2c50*/  @!P3 LDG.E.U16 R181, desc[UR8][R10.64] ;  /* 0x000000080ab5b981 */ /* 0x000f64000c1e1500 */
[--C-:B------:R-:W-:Y:S02]  /*2c60*/  IMAD.WIDE R16, R159, 0x2, R2.reuse ;  /* 0x000000029f107825 */ /* 0x100fe400078e0202 */
[----:B------:R-:W3:Y:S02]  /*2c70*/  @!P2 LDG.E.U16 R187, desc[UR8][R12.64] ;  /* 0x000000080cbba981 */ /* 0x000ee4000c1e1500 */
[----:B-1----:R-:W-:-:S02]  /*2c80*/  IMAD.WIDE R4, R145, 0x2, R2 ;  /* 0x0000000291047825 */ /* 0x002fc400078e0202 */
[----:B------:R-:W5:Y:S04]  /*2c90*/  @!P5 LDG.E.U16 R179, desc[UR8][R14.64] ;  /* 0x000000080eb3d981 */ /* 0x000f68000c1e1500 */
[----:B------:R1:W5:Y:S04]  /*2ca0*/  @!P6 LDG.E.U16 R185, desc[UR8][R16.64] ;  /* 0x0000000810b9e981 */ /* 0x000368000c1e1500 */
[----:B------:R1:W5:Y:S01]  /*2cb0*/  @!P1 LDG.E.U16 R177, desc[UR8][R4.64] ;  /* 0x0000000804b19981 */ /* 0x000362000c1e1500 */
[----:B------:R-:W-:Y:S01]  /*2cc0*/  BAR.SYNC.DEFER_BLOCKING 0x0 ;  /* 0x0000000000007b1d */ /* 0x000fe20000010000 */
[----:B------:R-:W-:Y:S01]  /*2cd0*/  PRMT R59, RZ, 0x7610, R59 ;  /* 0x00007610ff3b7816 */ /* 0x000fe2000000003b */
[----:B------:R-:W-:Y:S01]  /*2ce0*/  IMAD.WIDE R8, R139, 0x2, R62 ;  /* 0x000000028b087825 */ /* 0x000fe200078e023e */
[----:B------:R-:W-:-:S03]  /*2cf0*/  PRMT R19, RZ, 0x7610, R19 ;  /* 0x00007610ff137816 */ /* 0x000fc60000000013 */
[C---:B0-----:R-:W-:Y:S01]  /*2d00*/  IMAD.WIDE R6, R139.reuse, 0x2, R60 ;  /* 0x000000028b067825 */ /* 0x041fe200078e023c */
[----:B------:R-:W-:Y:S02]  /*2d10*/  PRMT R57, RZ, 0x7610, R57 ;  /* 0x00007610ff397816 */ /* 0x000fe40000000039 */
[----:B-1----:R-:W-:Y:S01]  /*2d20*/  PRMT R17, RZ, 0x7610, R17 ;  /* 0x00007610ff117816 */ /* 0x002fe20000000011 */
[C---:B------:R-:W-:Y:S01]  /*2d30*/  IMAD.WIDE R4, R139.reuse, 0x2, R72 ;  /* 0x000000028b047825 */ /* 0x040fe200078e0248 */
[----:B------:R-:W-:Y:S02]  /*2d40*/  PRMT R55, RZ, 0x7610, R55 ;  /* 0x00007610ff377816 */ /* 0x000fe40000000037 */
[----:B------:R-:W-:Y:S01]  /*2d50*/  PRMT R15, RZ, 0x7610, R15 ;  /* 0x00007610ff0f7816 */ /* 0x000fe2000000000f */
[----:B------:R-:W-:Y:S01]  /*2d60*/  IMAD.WIDE R10, R139, 0x2, R66 ;  /* 0x000000028b0a7825 */ /* 0x000fe200078e0242 */
[----:B------:R-:W-:-:S03]  /*2d70*/  PRMT R53, RZ, 0x7610, R53 ;  /* 0x00007610ff357816 */ /* 0x000fc60000000035 */
[C---:B------:R-:W-:Y:S01]  /*2d80*/  IMAD.WIDE R12, R139.reuse, 0x2, R64 ;  /* 0x000000028b0c7825 */ /* 0x040fe200078e0240 */
[----:B------:R0:W5:Y:S04]  /*2d90*/  @!P0 LDG.E.U16 R59, desc[UR8][R8.64] ;  /* 0x00000008083b8981 */ /* 0x000168000c1e1500 */
[----:B------:R1:W5:Y:S01]  /*2da0*/  @!P0 LDG.E.U16 R19, desc[UR8][R6.64] ;  /* 0x0000000806138981 */ /* 0x000362000c1e1500 */
[----:B------:R-:W-:Y:S02]  /*2db0*/  PRMT R193, RZ, 0x7610, R193 ;  /* 0x00007610ffc17816 */ /* 0x000fe400000000c1 */
[----:B------:R-:W-:Y:S01]  /*2dc0*/  PRMT R195, RZ, 0x7610, R195 ;  /* 0x00007610ffc37816 */ /* 0x000fe200000000c3 */
[----:B------:R1:W5:Y:S01]  /*2dd0*/  @!P0 LDG.E.U16 R57, desc[UR8][R4.64] ;  /* 0x0000000804398981 */ /* 0x000362000c1e1500 */
[----:B0-----:R-:W-:Y:S01]  /*2de0*/  IMAD.WIDE R8, R139, 0x2, R68 ;  /* 0x000000028b087825 */ /* 0x001fe200078e0244 */
[----:B------:R-:W-:-:S02]  /*2df0*/  PRMT R197, RZ, 0x7610, R197 ;  /* 0x00007610ffc57816 */ /* 0x000fc400000000c5 */
[----:B------:R0:W5:Y:S01]  /*2e00*/  @!P0 LDG.E.U16 R15, desc[UR8][R10.64] ;  /* 0x000000080a0f8981 */ /* 0x000162000c1e1500 */
[C---:B-1----:R-:W-:Y:S01]  /*2e10*/  IMAD.WIDE R6, R139.reuse, 0x2, R70 ;  /* 0x000000028b067825 */ /* 0x042fe200078e0246 */
[----:B------:R-:W-:Y:S02]  /*2e20*/  PRMT R199, RZ, 0x7610, R199 ;  /* 0x00007610ffc77816 */ /* 0x000fe400000000c7 */
[----:B------:R1:W5:Y:S01]  /*2e30*/  @!P0 LDG.E.U16 R55, desc[UR8][R8.64] ;  /* 0x0000000808378981 */ /* 0x000362000c1e1500 */
[----:B------:R-:W-:Y:S01]  /*2e40*/  PRMT R201, RZ, 0x7610, R201 ;  /* 0x00007610ffc97816 */ /* 0x000fe200000000c9 */
[C---:B------:R-:W-:Y:S02]  /*2e50*/  IMAD.WIDE R4, R139.reuse, 0x2, R82 ;  /* 0x000000028b047825 */ /* 0x040fe400078e0252 */
[----:B------:R1:W5:Y:S02]  /*2e60*/  @!P0 LDG.E.U16 R17, desc[UR8][R6.64] ;  /* 0x0000000806118981 */ /* 0x000364000c1e1500 */
[----:B0-----:R-:W-:-:S02]  /*2e70*/  IMAD.WIDE R10, R139, 0x2, R76 ;  /* 0x000000028b0a7825 */ /* 0x001fc400078e024c */
[----:B------:R0:W5:Y:S02]  /*2e80*/  @!P0 LDG.E.U16 R53, desc[UR8][R12.64] ;  /* 0x000000080c358981 */ /* 0x000164000c1e1500 */
[C---:B-1----:R-:W-:Y:S01]  /*2e90*/  IMAD.WIDE R8, R139.reuse, 0x2, R78 ;  /* 0x000000028b087825 */ /* 0x042fe200078e024e */
[----:B------:R-:W-:Y:S01]  /*2ea0*/  PRMT R211, RZ, 0x7610, R211 ;  /* 0x00007610ffd37816 */ /* 0x000fe200000000d3 */
[----:B------:R1:W5:Y:S02]  /*2eb0*/  @!P0 LDG.E.U16 R193, desc[UR8][R4.64] ;  /* 0x0000000804c18981 */ /* 0x000364000c1e1500 */
[C---:B------:R-:W-:Y:S01]  /*2ec0*/  IMAD.WIDE R6, R139.reuse, 0x2, R80 ;  /* 0x000000028b067825 */ /* 0x040fe200078e0250 */
[----:B------:R-:W-:Y:S01]  /*2ed0*/  PRMT R205, RZ, 0x7610, R205 ;  /* 0x00007610ffcd7816 */ /* 0x000fe200000000cd */
[----:B------:R1:W5:Y:S02]  /*2ee0*/  @!P0 LDG.E.U16 R197, desc[UR8][R8.64] ;  /* 0x0000000808c58981 */ /* 0x000364000c1e1500 */
[C---:B0-----:R-:W-:Y:S01]  /*2ef0*/  IMAD.WIDE R12, R139.reuse, 0x2, R74 ;  /* 0x000000028b0c7825 */ /* 0x041fe200078e024a */
[----:B------:R-:W-:Y:S01]  /*2f00*/  PRMT R209, RZ, 0x7610, R209 ;  /* 0x00007610ffd17816 */ /* 0x000fe200000000d1 */
[----:B------:R0:W5:Y:S01]  /*2f10*/  @!P0 LDG.E.U16 R195, desc[UR8][R6.64] ;  /* 0x0000000806c38981 */ /* 0x000162000c1e1500 */
[----:B------:R-:W-:Y:S01]  /*2f20*/  PRMT R203, RZ, 0x7610, R203 ;  /* 0x00007610ffcb7816 */ /* 0x000fe200000000cb */
[C---:B-1----:R-:W-:Y:S01]  /*2f30*/  IMAD.WIDE R4, R139.reuse, 0x2, R92 ;  /* 0x000000028b047825 */ /* 0x042fe200078e025c */
[----:B------:R-:W-:Y:S01]  /*2f40*/  PRMT R207, RZ, 0x7610, R207 ;  /* 0x00007610ffcf7816 */ /* 0x000fe200000000cf */
[----:B------:R1:W5:Y:S02]  /*2f50*/  @!P0 LDG.E.U16 R199, desc[UR8][R10.64] ;  /* 0x000000080ac78981 */ /* 0x000364000c1e1500 */
[----:B------:R-:W-:-:S02]  /*2f60*/  IMAD.WIDE R8, R139, 0x2, R88 ;  /* 0x000000028b087825 */ /* 0x000fc400078e0258 */
[----:B------:R1:W5:Y:S02]  /*2f70*/  @!P0 LDG.E.U16 R201, desc[UR8][R12.64] ;  /* 0x000000080cc98981 */ /* 0x000364000c1e1500 */
[C---:B0-----:R-:W-:Y:S01]  /*2f80*/  IMAD.WIDE R6, R139.reuse, 0x2, R90 ;  /* 0x000000028b067825 */ /* 0x041fe200078e025a */
[----:B------:R-:W-:Y:S01]  /*2f90*/  PRMT R213, RZ, 0x7610, R213 ;  /* 0x00007610ffd57816 */ /* 0x000fe200000000d5 */
[----:B------:R0:W5:Y:S02]  /*2fa0*/  @!P0 LDG.E.U16 R211, desc[UR8][R4.64] ;  /* 0x0000000804d38981 */ /* 0x000164000c1e1500 */
[C---:B-1----:R-:W-:Y:S01]  /*2fb0*/  IMAD.WIDE R10, R139.reuse, 0x2, R86 ;  /* 0x000000028b0a7825 */ /* 0x042fe200078e0256 */
[----:B------:R-:W-:Y:S01]  /*2fc0*/  PRMT R215, RZ, 0x7610, R215 ;  /* 0x00007610ffd77816 */ /* 0x000fe200000000d7 */
[----:B------:R1:W5:Y:S02]  /*2fd0*/  @!P0 LDG.E.U16 R205, desc[UR8][R6.64] ;  /* 0x0000000806cd8981 */ /* 0x000364000c1e1500 */
[C---:B------:R-:W-:Y:S01]  /*2fe0*/  IMAD.WIDE R12, R139.reuse, 0x2, R84 ;  /* 0x000000028b0c7825 */ /* 0x040fe200078e0254 */
[----:B------:R-:W-:Y:S01]  /*2ff0*/  PRMT R217, RZ, 0x7610, R217 ;  /* 0x00007610ffd97816 */ /* 0x000fe200000000d9 */
[----:B------:R1:W5:Y:S01]  /*3000*/  @!P0 LDG.E.U16 R209, desc[UR8][R8.64] ;  /* 0x0000000808d18981 */ /* 0x000362000c1e1500 */
[----:B------:R-:W-:Y:S01]  /*3010*/  PRMT R219, RZ, 0x7610, R219 ;  /* 0x00007610ffdb7816 */ /* 0x000fe200000000db */
[C---:B0-----:R-:W-:Y:S01]  /*3020*/  IMAD.WIDE R4, R139.reuse, 0x2, R102 ;  /* 0x000000028b047825 */ /* 0x041fe200078e0266 */
[----:B------:R-:W-:Y:S01]  /*3030*/  PRMT R221, RZ, 0x7610, R221 ;  /* 0x00007610ffdd7816 */ /* 0x000fe200000000dd */
[----:B------:R0:W5:Y:S02]  /*3040*/  @!P0 LDG.E.U16 R203, desc[UR8][R10.64] ;  /* 0x000000080acb8981 */ /* 0x000164000c1e1500 */
[----:B-1----:R-:W-:-:S02]  /*3050*/  IMAD.WIDE R6, R139, 0x2, R100 ;  /* 0x000000028b067825 */ /* 0x002fc400078e0264 */
[----:B------:R1:W5:Y:S02]  /*3060*/  @!P0 LDG.E.U16 R207, desc[UR8][R12.64] ;  /* 0x000000080ccf8981 */ /* 0x000364000c1e1500 */
[C---:B------:R-:W-:Y:S01]  /*3070*/  IMAD.WIDE R8, R139.reuse, 0x2, R98 ;  /* 0x000000028b087825 */ /* 0x040fe200078e0262 */
[----:B------:R-:W-:Y:S01]  /*3080*/  PRMT R223, RZ, 0x7610, R223 ;  /* 0x00007610ffdf7816 */ /* 0x000fe200000000df */
[----:B------:R1:W5:Y:S02]  /*3090*/  @!P0 LDG.E.U16 R213, desc[UR8][R4.64] ;  /* 0x0000000804d58981 */ /* 0x000364000c1e1500 */
[C---:B0-----:R-:W-:Y:S01]  /*30a0*/  IMAD.WIDE R10, R139.reuse, 0x2, R96 ;  /* 0x000000028b0a7825 */ /* 0x041fe200078e0260 */
[----:B------:R-:W-:Y:S01]  /*30b0*/  PRMT R227, RZ, 0x7610, R227 ;  /* 0x00007610ffe37816 */ /* 0x000fe200000000e3 */
[----:B------:R0:W5:Y:S02]  /*30c0*/  @!P0 LDG.E.U16 R215, desc[UR8][R6.64] ;  /* 0x0000000806d78981 */ /* 0x000164000c1e1500 */
[C---:B-1----:R-:W-:Y:S01]  /*30d0*/  IMAD.WIDE R12, R139.reuse, 0x2, R94 ;  /* 0x000000028b0c7825 */ /* 0x042fe200078e025e */
[----:B------:R-:W-:Y:S01]  /*30e0*/  PRMT R231, RZ, 0x7610, R231 ;  /* 0x00007610ffe77816 */ /* 0x000fe200000000e7 */
[----:B------:R1:W5:Y:S01]  /*30f0*/  @!P0 LDG.E.U16 R217, desc[UR8][R8.64] ;  /* 0x0000000808d98981 */ /* 0x000362000c1e1500 */
[----:B------:R-:W-:Y:S01]  /*3100*/  PRMT R235, RZ, 0x7610, R235 ;  /* 0x00007610ffeb7816 */ /* 0x000fe200000000eb */
[C---:B------:R-:W-:Y:S01]  /*3110*/  IMAD.WIDE R4, R139.reuse, 0x2, R104 ;  /* 0x000000028b047825 */ /* 0x040fe200078e0268 */
[----:B------:R-:W-:Y:S01]  /*3120*/  PRMT R239, RZ, 0x7610, R239 ;  /* 0x00007610ffef7816 */ /* 0x000fe200000000ef */
        /* <DEDUP_REMOVED lines=18> */
[C---:B0-----:R-:W-:Y:S02]  /*3250*/  IMAD.WIDE R8, R139.reuse, 0x2, R118 ;  /* 0x000000028b087825 */ /* 0x041fe400078e0276 */
[----:B------:R-:W5:Y:S02]  /*3260*/  @!P0 LDG.E.U16 R225, desc[UR8][R4.64] ;  /* 0x0000000804e18981 */ /* 0x000f64000c1e1500 */
[C---:B-1----:R-:W-:Y:S02]  /*3270*/  IMAD.WIDE R10, R139.reuse, 0x2, R120 ;  /* 0x000000028b0a7825 */ /* 0x042fe400078e0278 */
[----:B------:R-:W5:Y:S02]  /*3280*/  @!P0 LDG.E.U16 R229, desc[UR8][R6.64] ;  /* 0x0000000806e58981 */ /* 0x000f64000c1e1500 */
[----:B------:R-:W-:-:S02]  /*3290*/  IMAD.WIDE R12, R139, 0x2, R122 ;  /* 0x000000028b0c7825 */ /* 0x000fc400078e027a */
[----:B------:R-:W5:Y:S04]  /*32a0*/  @!P0 LDG.E.U16 R233, desc[UR8][R8.64] ;  /* 0x0000000808e98981 */ /* 0x000f68000c1e1500 */
[----:B------:R-:W5:Y:S04]  /*32b0*/  @!P0 LDG.E.U16 R237, desc[UR8][R10.64] ;  /* 0x000000080aed8981 */ /* 0x000f68000c1e1500 */
[----:B------:R-:W5:Y:S04]  /*32c0*/  @!P0 LDG.E.U16 R241, desc[UR8][R12.64] ;  /* 0x000000080cf18981 */ /* 0x000f68000c1e1500 */
[----:B--2---:R-:W-:Y:S04]  /*32d0*/  STS.U16 [R136+UR5+0x2000], R191 ;  /* 0x002000bf88007988 */ /* 0x004fe80008000405 */
[----:B----4-:R-:W-:Y:S04]  /*32e0*/  STS.U16 [R136+UR5+0x2200], R189 ;  /* 0x002200bd88007988 */ /* 0x010fe80008000405 */
[----:B---3--:R-:W-:Y:S04]  /*32f0*/  STS.U16 [R136+UR5+0x2400], R187 ;  /* 0x002400bb88007988 */ /* 0x008fe80008000405 */
[----:B-----5:R-:W-:Y:S04]  /*3300*/  STS.U16 [R136+UR5+0x2600], R185 ;  /* 0x002600b988007988 */ /* 0x020fe80008000405 */
[----:B------:R-:W-:Y:S04]  /*3310*/  STS.U16 [R142+UR5+0x2100], R183 ;  /* 0x002100b78e007988 */ /* 0x000fe80008000405 */
[----:B------:R-:W-:Y:S04]  /*3320*/  STS.U16 [R142+UR5+0x2300], R181 ;  /* 0x002300b58e007988 */ /* 0x000fe80008000405 */
[----:B------:R-:W-:Y:S04]  /*3330*/  STS.U16 [R142+UR5+0x2500], R179 ;  /* 0x002500b38e007988 */ /* 0x000fe80008000405 */
[----:B------:R-:W-:Y:S04]  /*3340*/  STS.U16 [R142+UR5+0x2700], R177 ;  /* 0x002700b18e007988 */ /* 0x000fe80008000405 */
[----:B------:R-:W-:Y:S04]  /*3350*/  STS.U16 [R136+UR5], R59 ;  /* 0x0000003b88007988 */ /* 0x000fe80008000405 */
[----:B------:R-:W-:Y:S04]  /*3360*/  STS.U16 [R136+UR5+0x200], R57 ;  /* 0x0002003988007988 */ /* 0x000fe80008000405 */
        /* <DEDUP_REMOVED lines=29> */
[----:B------:R-:W-:Y:S01]  /*3540*/  STS.U16 [R142+UR5+0x1f00], R241 ;  /* 0x001f00f18e007988 */ /* 0x000fe20008000405 */
[----:B------:R-:W-:Y:S06]  /*3550*/  BAR.SYNC.DEFER_BLOCKING 0x0 ;  /* 0x0000000000007b1d */ /* 0x000fec0000010000 */
[----:B------:R-:W-:Y:S04]  /*3560*/  LDSM.16.MT88.4 R56, [R138+UR5+0x2000] ;  /* 0x002000058a38783b */ /* 0x000fe80008004200 */
[----:B------:R-:W0:Y:S04]  /*3570*/  LDSM.16.M88.4 R4, [R137] ;  /* 0x000000008904783b */ /* 0x000e280000000200 */
[----:B------:R-:W1:Y:S04]  /*3580*/  LDSM.16.M88.4 R8, [R137+0x800] ;  /* 0x000800008908783b */ /* 0x000e680000000200 */
[----:B------:R-:W2:Y:S04]  /*3590*/  LDSM.16.M88.4 R12, [R137+0x1000] ;  /* 0x00100000890c783b */ /* 0x000ea80000000200 */
[----:B------:R-:W3:Y:S04]  /*35a0*/  LDSM.16.M88.4 R16, [R137+0x1800] ;  /* 0x001800008910783b */ /* 0x000ee80000000200 */
[----:B------:R-:W4:Y:S01]  /*35b0*/  LDSM.16.MT88.4 R52, [R140+UR5+0x2000] ;  /* 0x002000058c34783b */ /* 0x000f220008004200 */
[C---:B0-----:R-:W-:Y:S08]  /*35c0*/  HMMA.16816.F32.BF16 R20, R56.reuse, R4, R20 ;  /* 0x000000043814723c */ /* 0x041ff00000041814 */
[C---:B-1----:R-:W-:Y:S08]  /*35d0*/  HMMA.16816.F32.BF16 R24, R56.reuse, R8, R24 ;  /* 0x000000083818723c */ /* 0x042ff00000041818 */
[C---:B--2---:R-:W-:Y:S08]  /*35e0*/  HMMA.16816.F32.BF16 R28, R56.reuse, R12, R28 ;  /* 0x0000000c381c723c */ /* 0x044ff0000004181c */
[----:B---3--:R-:W-:Y:S01]  /*35f0*/  HMMA.16816.F32.BF16 R44, R56, R16, R44 ;  /* 0x00000010382c723c */ /* 0x008fe2000004182c */
[----:B------:R-:W0:Y:S07]  /*3600*/  LDSM.16.MT88.4 R56, [R138+UR5+0x2400] ;  /* 0x002400058a38783b */ /* 0x000e2e0008004200 */
[C---:B----4-:R-:W-:Y:S08]  /*3610*/  HMMA.16816.F32.BF16 R32, R52.reuse, R4, R32 ;  /* 0x000000043420723c */ /* 0x050ff00000041820 */
[C---:B------:R-:W-:Y:S08]  /*3620*/  HMMA.16816.F32.BF16 R36, R52.reuse, R8, R36 ;  /* 0x000000083424723c */ /* 0x040ff00000041824 */
[C---:B------:R-:W-:Y:S08]  /*3630*/  HMMA.16816.F32.BF16 R40, R52.reuse, R12, R40 ;  /* 0x0000000c3428723c */ /* 0x040ff00000041828 */
[----:B------:R-:W-:Y:S01]  /*3640*/  HMMA.16816.F32.BF16 R48, R52, R16, R48 ;  /* 0x000000103430723c */ /* 0x000fe20000041830 */
[----:B------:R-:W1:Y:S01]  /*3650*/  LDSM.16.MT88.4 R52, [R140+UR5+0x2400] ;  /* 0x002400058c34783b */ /* 0x000e620008004200 */
[----:B------:R-:W-:-:S06]  /*3660*/  UIADD3 UR6, UPT, UPT, UR6, -0x1, URZ ;  /* 0xffffffff06067890 */ /* 0x000fcc000fffe0ff */
[----:B0-----:R-:W-:Y:S01]  /*3670*/  HMMA.16816.F32.BF16 R20, R56, R6, R20 ;  /* 0x000000063814723c */ /* 0x001fe20000041814 */
[----:B------:R-:W-:-:S07]  /*3680*/  UISETP.NE.U32.AND UP0, UPT, UR6, URZ, UPT ;  /* 0x000000ff0600728c */ /* 0x000fce000bf05070 */
[C---:B------:R-:W-:Y:S08]  /*3690*/  HMMA.16816.F32.BF16 R24, R56.reuse, R10, R24 ;  /* 0x0000000a3818723c */ /* 0x040ff00000041818 */
[C---:B------:R-:W-:Y:S08]  /*36a0*/  HMMA.16816.F32.BF16 R28, R56.reuse, R14, R28 ;  /* 0x0000000e381c723c */ /* 0x040ff0000004181c */
[----:B------:R-:W-:Y:S08]  /*36b0*/  HMMA.16816.F32.BF16 R44, R56, R18, R44 ;  /* 0x00000012382c723c */ /* 0x000ff0000004182c */
[C---:B-1----:R-:W-:Y:S08]  /*36c0*/  HMMA.16816.F32.BF16 R32, R52.reuse, R6, R32 ;  /* 0x000000063420723c */ /* 0x042ff00000041820 */
[C---:B------:R-:W-:Y:S08]  /*36d0*/  HMMA.16816.F32.BF16 R36, R52.reuse, R10, R36 ;  /* 0x0000000a3424723c */ /* 0x040ff00000041824 */
[C---:B------:R-:W-:Y:S08]  /*36e0*/  HMMA.16816.F32.BF16 R40, R52.reuse, R14, R40 ;  /* 0x0000000e3428723c */ /* 0x040ff00000041828 */
[----:B------:R-:W-:Y:S01]  /*36f0*/  HMMA.16816.F32.BF16 R48, R52, R18, R48 ;  /* 0x000000123430723c */ /* 0x000fe20000041830 */
[----:B------:R-:W-:Y:S01]  /*3700*/  IMAD.WIDE R122, R153, 0x2, R122 ;  /* 0x00000002997a7825 */ /* 0x000fe200078e027a */
[----:B------:R-:W-:-:S03]  /*3710*/  UIADD3 UR7, UPT, UPT, UR7, -0x20, URZ ;  /* 0xffffffe007077890 */ /* 0x000fc6000fffe0ff */
[----:B------:R-:W-:-:S04]  /*3720*/  IMAD.WIDE R110, R153, 0x2, R110 ;  /* 0x00000002996e7825 */ /* 0x000fc800078e026e */
        /* <DEDUP_REMOVED lines=30> */
[----:B------:R-:W-:Y:S01]  /*3910*/  IMAD.WIDE R2, R149, 0x2, R2 ;  /* 0x0000000295027825 */ /* 0x000fe200078e0202 */
[----:B------:R-:W-:Y:S06]  /*3920*/  BRA.U UP0, `(.L_x_2) ;  /* 0xfffffff100387547 */ /* 0x000fec000b83ffff */
[----:B------:R-:W-:Y:S02]  /*3930*/  F2FP.BF16.F32.PACK_AB R2, R39, R35 ;  /* 0x000000232702723e */ /* 0x000fe400000010ff */
[----:B------:R-:W-:Y:S02]  /*3940*/  F2FP.BF16.F32.PACK_AB R4, R27, R23 ;  /* 0x000000171b04723e */ /* 0x000fe400000010ff */
[----:B------:R-:W-:Y:S02]  /*3950*/  F2FP.BF16.F32.PACK_AB R6, R37, R33 ;  /* 0x000000212506723e */ /* 0x000fe400000010ff */
[----:B------:R-:W-:Y:S02]  /*3960*/  F2FP.BF16.F32.PACK_AB R8, R25, R21 ;  /* 0x000000151908723e */ /* 0x000fe400000010ff */
[----:B------:R-:W-:Y:S02]  /*3970*/  F2FP.BF16.F32.PACK_AB R3, R51, R43 ;  /* 0x0000002b3303723e */ /* 0x000fe400000010ff */
[----:B------:R-:W-:-:S02]  /*3980*/  F2FP.BF16.F32.PACK_AB R35, R50, R42 ;  /* 0x0000002a3223723e */ /* 0x000fc400000010ff */
        /* <DEDUP_REMOVED lines=9> */
[----:B------:R-:W-:-:S07]  /*3a20*/  F2FP.BF16.F32.PACK_AB R20, R24, R20 ;  /* 0x000000141814723e */ /* 0x000fce00000010ff */
.L_x_1:
[----:B------:R-:W-:Y:S01]  /*3a30*/  SHF.R.S32.HI R11, RZ, 0x4, R0 ;  /* 0x00000004ff0b7819 */ /* 0x000fe20000011400 */
[----:B------:R-:W-:Y:S01]  /*3a40*/  BAR.SYNC.DEFER_BLOCKING 0x0 ;  /* 0x0000000000007b1d */ /* 0x000fe20000010000 */
[C---:B------:R-:W-:Y:S01]  /*3a50*/  IMAD.SHL.U32 R10, R0.reuse, 0x4, RZ ;  /* 0x00000004000a7824 */ /* 0x040fe200078e00ff */
[----:B------:R-:W-:Y:S01]  /*3a60*/  LOP3.LUT R135, R135, 0x180, RZ, 0xc0, !PT ;  /* 0x0000018087877812 */ /* 0x000fe200078ec0ff */
[C---:B------:R-:W-:Y:S01]  /*3a70*/  IMAD.SHL.U32 R12, R0.reuse, 0x200, RZ ;  /* 0x00000200000c7824 */ /* 0x040fe200078e00ff */
[----:B------:R-:W-:Y:S01]  /*3a80*/  SGXT R11, R11, 0x1 ;  /* 0x000000010b0b781a */ /* 0x000fe20000000200 */
[----:B------:R-:W-:Y:S01]  /*3a90*/  IMAD.SHL.U32 R13, R0, 0x10, RZ ;  /* 0x00000010000d7824 */ /* 0x000fe200078e00ff */
[----:B------:R-:W-:Y:S02]  /*3aa0*/  LOP3.LUT R10, R133, 0x38, R10, 0xf8, !PT ;  /* 0x00000038850a7812 */ /* 0x000fe400078ef80a */
[----:B------:R-:W0:Y:S01]  /*3ab0*/  LDC R19, c[0x0][0x3b8] ;  /* 0x0000ee00ff137b82 */ /* 0x000e220000000800 */
[----:B------:R-:W-:Y:S01]  /*3ac0*/  LOP3.LUT R11, R11, 0x840, RZ, 0xc0, !PT ;  /* 0x000008400b0b7812 */ /* 0x000fe200078ec0ff */
[----:B------:R-:W1:Y:S01]  /*3ad0*/  LDCU.128 UR12, c[0x0][0x390] ;  /* 0x00007200ff0c77ac */ /* 0x000e620008000c00 */
[----:B------:R-:W-:-:S02]  /*3ae0*/  LOP3.LUT R135, R135, 0x48, R0, 0xf8, !PT ;  /* 0x0000004887877812 */ /* 0x000fc400078ef800 */
[----:B------:R-:W-:Y:S01]  /*3af0*/  LOP3.LUT R11, R11, 0x40, R134, 0x78, !PT ;  /* 0x000000400b0b7812 */ /* 0x000fe200078e7886 */
[----:B------:R-:W2:Y:S01]  /*3b00*/  LDCU UR4, c[0x0][0x3b4] ;  /* 0x00007680ff0477ac */ /* 0x000ea20008000800 */
[----:B------:R-:W-:Y:S02]  /*3b10*/  LOP3.LUT R12, R12, 0x1800, RZ, 0xc0, !PT ;  /* 0x000018000c0c7812 */ /* 0x000fe400078ec0ff */
[----:B------:R-:W-:Y:S02]  /*3b20*/  LOP3.LUT R10, R11, R10, RZ, 0xfc, !PT ;  /* 0x0000000a0b0a7212 */ /* 0x000fe400078efcff */
[----:B------:R-:W-:Y:S02]  /*3b30*/  LOP3.LUT R12, R12, 0x70, R13, 0xf8, !PT ;  /* 0x000000700c0c7812 */ /* 0x000fe400078ef80d */
[----:B------:R-:W-:Y:S02]  /*3b40*/  LOP3.LUT R0, R10, 0x1008, RZ, 0x3c, !PT ;  /* 0x000010080a007812 */ /* 0x000fe400078e3cff */
[----:B------:R-:W-:Y:S01]  /*3b50*/  LOP3.LUT R12, R12, R135, RZ, 0x3c, !PT ;  /* 0x000000870c0c7212 */ /* 0x000fe200078e3cff */
[----:B------:R-:W-:Y:S03]  /*3b60*/  STS.64 [R10+UR5], R20 ;  /* 0x000000140a007988 */ /* 0x000fe60008000a05 */
[----:B------:R-:W-:Y:S01]  /*3b70*/  LOP3.LUT R11, R12, 0x8, RZ, 0x3c, !PT ;  /* 0x000000080c0b7812 */ /* 0x000fe200078e3cff */
[----:B------:R-:W-:Y:S01]  /*3b80*/  STS.64 [R10+UR5+0x100], R8 ;  /* 0x000100080a007988 */ /* 0x000fe20008000a05 */
[C---:B-1----:R-:W-:Y:S01]  /*3b90*/  ISETP.GE.AND P0, PT, R132.reuse, UR14, PT ;  /* 0x0000000e84007c0c */ /* 0x042fe2000bf06270 */
[----:B--2---:R-:W-:-:S02]  /*3ba0*/  IMAD R132, R132, UR4, RZ ;  /* 0x0000000484847c24 */ /* 0x004fc4000f8e02ff */
[----:B------:R-:W-:Y:S01]  /*3bb0*/  STS.64 [R10+UR5+0x80], R32 ;  /* 0x000080200a007988 */ /* 0x000fe20008000a05 */
[C---:B------:R-:W-:Y:S01]  /*3bc0*/  ISETP.LT.AND P4, PT, R124.reuse, UR15, !P0 ;  /* 0x0000000f7c007c0c */ /* 0x040fe2000c781270 */
[-C--:B0-----:R-:W-:Y:S01]  /*3bd0*/  IMAD R124, R124, R19.reuse, RZ ;  /* 0x000000137c7c7224 */ /* 0x081fe200078e02ff */
[C---:B------:R-:W-:Y:S01]  /*3be0*/  ISETP.LT.AND P2, PT, R125.reuse, UR15, !P0 ;  /* 0x0000000f7d007c0c */ /* 0x040fe2000c741270 */
[----:B------:R-:W-:Y:S01]  /*3bf0*/  STS.64 [R10+UR5+0x180], R6 ;  /* 0x000180060a007988 */ /* 0x000fe20008000a05 */
[----:B------:R-:W-:Y:S01]  /*3c00*/  LEA R15, P1, R132, UR12, 0x1 ;  /* 0x0000000c840f7c11 */ /* 0x000fe2000f8208ff */
[-C--:B------:R-:W-:Y:S01]  /*3c10*/  IMAD R125, R125, R19.reuse, RZ ;  /* 0x000000137d7d7224 */ /* 0x080fe200078e02ff */
[----:B------:R-:W-:Y:S01]  /*3c20*/  ISETP.LT.AND P3, PT, R144, UR15, !P0 ;  /* 0x0000000f90007c0c */ /* 0x000fe2000c761270 */
[----:B------:R-:W-:Y:S01]  /*3c30*/  STS.64 [R0+UR5], R22 ;  /* 0x0000001600007988 */ /* 0x000fe20008000a05 */
[----:B------:R-:W-:Y:S02]  /*3c40*/  LEA.HI.X.SX32 R17, R132, UR13, 0x1, P1 ;  /* 0x0000000d84117c11 */ /* 0x000fe400088f0eff */
[C---:B------:R-:W-:Y:S01]  /*3c50*/  ISETP.LT.AND P1, PT, R126.reuse, UR15, !P0 ;  /* 0x0000000f7e007c0c */ /* 0x040fe2000c721270 */
[----:B------:R0:W-:Y:S01]  /*3c60*/  STS.64 [R0+UR5+0x100], R4 ;  /* 0x0001000400007988 */ /* 0x0001e20008000a05 */
[----:B------:R-:W-:-:S03]  /*3c70*/  IMAD R126, R126, R19, RZ ;  /* 0x000000137e7e7224 */ /* 0x000fc600078e02ff */
[----:B------:R-:W-:Y:S04]  /*3c80*/  STS.64 [R0+UR5+0x80], R34 ;  /* 0x0000802200007988 */ /* 0x000fe80008000a05 */
[----:B------:R1:W-:Y:S01]  /*3c90*/  STS.64 [R0+UR5+0x180], R2 ;  /* 0x0001800200007988 */ /* 0x0003e20008000a05 */
[----:B------:R-:W-:Y:S01]  /*3ca0*/  BAR.SYNC.DEFER_BLOCKING 0x0 ;  /* 0x0000000000007b1d */ /* 0x000fe20000010000 */
[----:B0-----:R-:W-:-:S04]  /*3cb0*/  LEA R4, P5, R125, R15, 0x1 ;  /* 0x0000000f7d047211 */ /* 0x001fc800078a08ff */
[----:B------:R-:W-:Y:S02]  /*3cc0*/  LEA.HI.X.SX32 R5, R125, R17, 0x1, P5 ;  /* 0x000000117d057211 */ /* 0x000fe400028f0eff */
[C---:B------:R-:W-:Y:S01]  /*3cd0*/  ISETP.LT.AND P5, PT, R127.reuse, UR15, !P0 ;  /* 0x0000000f7f007c0c */ /* 0x040fe2000c7a1270 */
[----:B-1----:R-:W-:Y:S01]  /*3ce0*/  IMAD R0, R127, R19, RZ ;  /* 0x000000137f007224 */ /* 0x002fe200078e02ff */
[----:B------:R-:W-:-:S04]  /*3cf0*/  LEA R2, P6, R124, R15, 0x1 ;  /* 0x0000000f7c027211 */ /* 0x000fc800078c08ff */
[----:B------:R-:W-:Y:S01]  /*3d00*/  LEA.HI.X.SX32 R3, R124, R17, 0x1, P6 ;  /* 0x000000117c037211 */ /* 0x000fe200030f0eff */
[----:B------:R-:W-:Y:S01]  /*3d10*/  IMAD R124, R19, 0x20, R124 ;  /* 0x00000020137c7824 */ /* 0x000fe200078e027c */
[----:B------:R-:W-:-:S04]  /*3d20*/  LEA R6, P6, R126, R15, 0x1 ;  /* 0x0000000f7e067211 */ /* 0x000fc800078c08ff */
[----:B------:R-:W-:Y:S01]  /*3d30*/  LEA.HI.X.SX32 R7, R126, R17, 0x1, P6 ;  /* 0x000000117e077211 */ /* 0x000fe200030f0eff */
[----:B------:R-:W0:Y:S04]  /*3d40*/  LDS.64 R20, [R12+UR5] ;  /* 0x000000050c147984 */ /* 0x000e280008000a00 */
[----:B------:R-:W1:Y:S04]  /*3d50*/  LDS.64 R28, [R11+UR5] ;  /* 0x000000050b1c7984 */ /* 0x000e680008000a00 */
[----:B------:R-:W2:Y:S04]  /*3d60*/  LDS.64 R22, [R12+UR5+0x200] ;  /* 0x000200050c167984 */ /* 0x000ea80008000a00 */
[----:B------:R-:W3:Y:S04]  /*3d70*/  LDS.64 R30, [R11+UR5+0x200] ;  /* 0x000200050b1e7984 */ /* 0x000ee80008000a00 */
[----:B------:R-:W4:Y:S04]  /*3d80*/  LDS.64 R24, [R12+UR5+0x400] ;  /* 0x000400050c187984 */ /* 0x000f280008000a00 */
[----:B------:R-:W5:Y:S04]  /*3d90*/  LDS.64 R32, [R11+UR5+0x400] ;  /* 0x000400050b207984 */ /* 0x000f680008000a00 */
[----:B------:R-:W5:Y:S04]  /*3da0*/  LDS.64 R26, [R12+UR5+0x600] ;  /* 0x000600050c1a7984 */ /* 0x000f680008000a00 */
[----:B------:R-:W5:Y:S04]  /*3db0*/  LDS.64 R34, [R11+UR5+0x600] ;  /* 0x000600050b227984 */ /* 0x000f680008000a00 */
[----:B0-----:R0:W-:Y:S01]  /*3dc0*/  @P4 STG.E.U16 desc[UR8][R2.64], R20 ;  /* 0x0000001402004986 */ /* 0x0011e2000c101508 */
[----:B------:R-:W-:-:S03]  /*3dd0*/  LEA R8, P4, R0, R15, 0x1 ;  /* 0x0000000f00087211 */ /* 0x000fc600078808ff */
[----:B-1----:R1:W-:Y:S01]  /*3de0*/  @P2 STG.E.U16 desc[UR8][R4.64], R28 ;  /* 0x0000001c04002986 */ /* 0x0023e2000c101508 */
[C---:B------:R-:W-:Y:S01]  /*3df0*/  ISETP.LT.AND P2, PT, R128.reuse, UR15, !P0 ;  /* 0x0000000f80007c0c */ /* 0x040fe2000c741270 */
[----:B------:R-:W-:Y:S01]  /*3e00*/  IMAD R128, R128, R19, RZ ;  /* 0x0000001380807224 */ /* 0x000fe200078e02ff */
[----:B------:R-:W-:Y:S01]  /*3e10*/  LEA.HI.X.SX32 R9, R0, R17, 0x1, P4 ;  /* 0x0000001100097211 */ /* 0x000fe200020f0eff */
[----:B--2---:R2:W-:Y:S01]  /*3e20*/  @P1 STG.E.U16 desc[UR8][R6.64], R22 ;  /* 0x0000001606001986 */ /* 0x0045e2000c101508 */
[C---:B------:R-:W-:Y:S01]  /*3e30*/  ISETP.LT.AND P1, PT, R129.reuse, UR15, !P0 ;  /* 0x0000000f81007c0c */ /* 0x040fe2000c721270 */
[----:B------:R-:W-:Y:S01]  /*3e40*/  IMAD R129, R129, R19, RZ ;  /* 0x0000001381817224 */ /* 0x000fe200078e02ff */
[----:B0-----:R-:W-:Y:S01]  /*3e50*/  LEA R2, P4, R128, R15, 0x1 ;  /* 0x0000000f80027211 */ /* 0x001fe200078808ff */
[----:B---3--:R-:W-:Y:S01]  /*3e60*/  @P5 STG.E.U16 desc[UR8][R8.64], R30 ;  /* 0x0000001e08005986 */ /* 0x008fe2000c101508 */
[C---:B------:R-:W-:Y:S01]  /*3e70*/  ISETP.LT.AND P5, PT, R130.reuse, UR15, !P0 ;  /* 0x0000000f82007c0c */ /* 0x040fe2000c7a1270 */
[----:B------:R-:W-:Y:S01]  /*3e80*/  IMAD R130, R130, R19, RZ ;  /* 0x0000001382827224 */ /* 0x000fe200078e02ff */
[----:B------:R-:W-:Y:S01]  /*3e90*/  LEA.HI.X.SX32 R3, R128, R17, 0x1, P4 ;  /* 0x0000001180037211 */ /* 0x000fe200020f0eff */
[----:B------:R-:W-:Y:S01]  /*3ea0*/  IMAD R0, R19, 0x4, R124 ;  /* 0x0000000413007824 */ /* 0x000fe200078e027c */
[C---:B------:R-:W-:Y:S01]  /*3eb0*/  ISETP.LT.AND P4, PT, R131.reuse, UR15, !P0 ;  /* 0x0000000f83007c0c */ /* 0x040fe2000c781270 */
[----:B------:R-:W-:Y:S01]  /*3ec0*/  IMAD R131, R131, R19, RZ ;  /* 0x0000001383837224 */ /* 0x000fe200078e02ff */
[-C--:B------:R-:W-:Y:S01]  /*3ed0*/  LEA R10, P6, R129, R15.reuse, 0x1 ;  /* 0x0000000f810a7211 */ /* 0x080fe200078c08ff */
[----:B----4-:R0:W-:Y:S01]  /*3ee0*/  @P2 STG.E.U16 desc[UR8][R2.64], R24 ;  /* 0x0000001802002986 */ /* 0x0101e2000c101508 */
[----:B-1----:R-:W-:-:S02]  /*3ef0*/  LEA R4, P2, R130, R15, 0x1 ;  /* 0x0000000f82047211 */ /* 0x002fc400078408ff */
[----:B------:R-:W-:Y:S02]  /*3f00*/  LEA.HI.X.SX32 R11, R129, R17, 0x1, P6 ;  /* 0x00000011810b7211 */ /* 0x000fe400030f0eff */
[C---:B--2---:R-:W-:Y:S02]  /*3f10*/  LEA R6, P6, R131.reuse, R15, 0x1 ;  /* 0x0000000f83067211 */ /* 0x044fe400078c08ff */
[-C--:B------:R-:W-:Y:S01]  /*3f20*/  LEA.HI.X.SX32 R5, R130, R17.reuse, 0x1, P2 ;  /* 0x0000001182057211 */ /* 0x080fe200010f0eff */
[----:B-----5:R1:W-:Y:S01]  /*3f30*/  @P1 STG.E.U16 desc[UR8][R10.64], R32 ;  /* 0x000000200a001986 */ /* 0x0203e2000c101508 */
[----:B------:R-:W-:Y:S02]  /*3f40*/  LEA.HI.X.SX32 R7, R131, R17, 0x1, P6 ;  /* 0x0000001183077211 */ /* 0x000fe400030f0eff */
[----:B------:R-:W-:Y:S01]  /*3f50*/  PRMT R20, R20, 0x7632, R20 ;  /* 0x0000763214147816 */ /* 0x000fe20000000014 */
[----:B------:R2:W-:Y:S01]  /*3f60*/  @P5 STG.E.U16 desc[UR8][R4.64], R26 ;  /* 0x0000001a04005986 */ /* 0x0005e2000c101508 */
[----:B0-----:R-:W-:-:S02]  /*3f70*/  LEA R2, P6, R124, R15, 0x1 ;  /* 0x0000000f7c027211 */ /* 0x001fc400078c08ff */
[----:B------:R-:W-:Y:S01]  /*3f80*/  ISETP.LT.AND P1, PT, R146, UR15, !P0 ;  /* 0x0000000f92007c0c */ /* 0x000fe2000c721270 */
[----:B------:R0:W-:Y:S01]  /*3f90*/  @P4 STG.E.U16 desc[UR8][R6.64], R34 ;  /* 0x0000002206004986 */ /* 0x0001e2000c101508 */
[----:B------:R-:W-:Y:S02]  /*3fa0*/  LEA.HI.X.SX32 R3, R124, R17, 0x1, P6 ;  /* 0x000000117c037211 */ /* 0x000fe400030f0eff */
[----:B------:R-:W-:Y:S01]  /*3fb0*/  LEA R8, P6, R0, R15, 0x1 ;  /* 0x0000000f00087211 */ /* 0x000fe200078c08ff */
[C---:B-1----:R-:W-:Y:S01]  /*3fc0*/  IMAD R10, R19.reuse, 0x4, R0 ;  /* 0x00000004130a7824 */ /* 0x042fe200078e0200 */
[----:B------:R-:W-:Y:S01]  /*3fd0*/  ISETP.LT.AND P2, PT, R148, UR15, !P0 ;  /* 0x0000000f94007c0c */ /* 0x000fe2000c741270 */
[----:B------:R1:W-:Y:S01]  /*3fe0*/  @P3 STG.E.U16 desc[UR8][R2.64], R20 ;  /* 0x0000001402003986 */ /* 0x0003e2000c101508 */
[----:B------:R-:W-:Y:S01]  /*3ff0*/  LEA.HI.X.SX32 R9, R0, R17, 0x1, P6 ;  /* 0x0000001100097211 */ /* 0x000fe200030f0eff */
[----:B------:R-:W-:Y:S01]  /*4000*/  IMAD R0, R19, 0x4, R10 ;  /* 0x0000000413007824 */ /* 0x000fe200078e020a */
[----:B--2---:R-:W-:-:S02]  /*4010*/  LEA R4, P6, R10, R15, 0x1 ;  /* 0x0000000f0a047211 */ /* 0x004fc400078c08ff */
[----:B------:R-:W-:Y:S02]  /*4020*/  PRMT R28, R28, 0x7632, R28 ;  /* 0x000076321c1c7816 */ /* 0x000fe4000000001c */
[----:B------:R-:W-:Y:S02]  /*4030*/  LEA.HI.X.SX32 R5, R10, R17, 0x1, P6 ;  /* 0x000000110a057211 */ /* 0x000fe400030f0eff */
[----:B0-----:R-:W-:Y:S01]  /*4040*/  LEA R6, P6, R0, R15, 0x1 ;  /* 0x0000000f00067211 */ /* 0x001fe200078c08ff */
[----:B------:R0:W-:Y:S01]  /*4050*/  @P1 STG.E.U16 desc[UR8][R8.64], R28 ;  /* 0x0000001c08001986 */ /* 0x0001e2000c101508 */
[----:B------:R-:W-:Y:S01]  /*4060*/  PRMT R22, R22, 0x7632, R22 ;  /* 0x0000763216167816 */ /* 0x000fe20000000016 */
[C---:B-1----:R-:W-:Y:S01]  /*4070*/  IMAD R3, R19.reuse, 0x4, R0 ;  /* 0x0000000413037824 */ /* 0x042fe200078e0200 */
[----:B------:R-:W-:Y:S02]  /*4080*/  LEA.HI.X.SX32 R7, R0, R17, 0x1, P6 ;  /* 0x0000001100077211 */ /* 0x000fe400030f0eff */
[----:B------:R-:W-:Y:S01]  /*4090*/  ISETP.LT.AND P5, PT, R150, UR15, !P0 ;  /* 0x0000000f96007c0c */ /* 0x000fe2000c7a1270 */
[----:B------:R-:W-:Y:S01]  /*40a0*/  IMAD R0, R19, 0x4, R3 ;  /* 0x0000000413007824 */ /* 0x000fe200078e0203 */
[----:B------:R-:W-:Y:S01]  /*40b0*/  LEA R2, P6, R3, R15, 0x1 ;  /* 0x0000000f03027211 */ /* 0x000fe200078c08ff */
[----:B------:R1:W-:Y:S01]  /*40c0*/  @P2 STG.E.U16 desc[UR8][R4.64], R22 ;  /* 0x0000001604002986 */ /* 0x0003e2000c101508 */
[----:B------:R-:W-:-:S02]  /*40d0*/  ISETP.LT.AND P4, PT, R152, UR15, !P0 ;  /* 0x0000000f98007c0c */ /* 0x000fc4000c781270 */
[----:B------:R-:W-:Y:S02]  /*40e0*/  LEA.HI.X.SX32 R3, R3, R17, 0x1, P6 ;  /* 0x0000001103037211 */ /* 0x000fe400030f0eff */
[----:B0-----:R-:W-:Y:S02]  /*40f0*/  LEA R8, P6, R0, R15, 0x1 ;  /* 0x0000000f00087211 */ /* 0x001fe400078c08ff */
[----:B------:R-:W-:Y:S02]  /*4100*/  PRMT R30, R30, 0x7632, R30 ;  /* 0x000076321e1e7816 */ /* 0x000fe4000000001e */
[----:B------:R-:W-:Y:S02]  /*4110*/  LEA.HI.X.SX32 R9, R0, R17, 0x1, P6 ;  /* 0x0000001100097211 */ /* 0x000fe400030f0eff */
[----:B------:R-:W-:Y:S01]  /*4120*/  ISETP.LT.AND P3, PT, R154, UR15, !P0 ;  /* 0x0000000f9a007c0c */ /* 0x000fe2000c761270 */
[----:B-1----:R-:W-:Y:S01]  /*4130*/  IMAD R5, R19, 0x4, R0 ;  /* 0x0000000413057824 */ /* 0x002fe200078e0200 */
[----:B------:R0:W-:Y:S01]  /*4140*/  @P5 STG.E.U16 desc[UR8][R6.64], R30 ;  /* 0x0000001e06005986 */ /* 0x0001e2000c101508 */
[----:B------:R-:W-:-:S02]  /*4150*/  PRMT R24, R24, 0x7632, R24 ;  /* 0x0000763218187816 */ /* 0x000fc40000000018 */
[----:B------:R-:W-:Y:S01]  /*4160*/  IMAD R0, R19, 0x4, R5 ;  /* 0x0000000413007824 */ /* 0x000fe200078e0205 */
[----:B------:R-:W-:Y:S02]  /*4170*/  LEA R4, P6, R5, R15, 0x1 ;  /* 0x0000000f05047211 */ /* 0x000fe400078c08ff */
[----:B------:R-:W-:Y:S01]  /*4180*/  ISETP.LT.AND P1, PT, R156, UR15, !P0 ;  /* 0x0000000f9c007c0c */ /* 0x000fe2000c721270 */
[----:B------:R-:W-:Y:S01]  /*4190*/  IMAD R10, R19, 0x4, R0 ;  /* 0x00000004130a7824 */ /* 0x000fe200078e0200 */
[----:B------:R-:W-:Y:S01]  /*41a0*/  LEA.HI.X.SX32 R5, R5, R17, 0x1, P6 ;  /* 0x0000001105057211 */ /* 0x000fe200030f0eff */
[----:B------:R1:W-:Y:S01]  /*41b0*/  @P4 STG.E.U16 desc[UR8][R2.64], R24 ;  /* 0x0000001802004986 */ /* 0x0003e2000c101508 */
[----:B------:R-:W-:Y:S02]  /*41c0*/  PRMT R32, R32, 0x7632, R32 ;  /* 0x0000763220207816 */ /* 0x000fe40000000020 */
[----:B0-----:R-:W-:Y:S02]  /*41d0*/  LEA R6, P6, R0, R15, 0x1 ;  /* 0x0000000f00067211 */ /* 0x001fe400078c08ff */
[----:B------:R-:W-:Y:S01]  /*41e0*/  ISETP.LT.AND P2, PT, R158, UR15, !P0 ;  /* 0x0000000f9e007c0c */ /* 0x000fe2000c741270 */
[----:B------:R0:W-:Y:S01]  /*41f0*/  @P3 STG.E.U16 desc[UR8][R8.64], R32 ;  /* 0x0000002008003986 */ /* 0x0001e2000c101508 */
[----:B------:R-:W-:Y:S01]  /*4200*/  LEA.HI.X.SX32 R7, R0, R17, 0x1, P6 ;  /* 0x0000001100077211 */ /* 0x000fe200030f0eff */
[----:B------:R-:W-:Y:S01]  /*4210*/  IMAD R0, R19, 0x4, R10 ;  /* 0x0000000413007824 */ /* 0x000fe200078e020a */
[----:B------:R-:W-:-:S02]  /*4220*/  PRMT R26, R26, 0x7632, R26 ;  /* 0x000076321a1a7816 */ /* 0x000fc4000000001a */
[----:B------:R-:W-:Y:S02]  /*4230*/  ISETP.LT.AND P5, PT, R160, UR15, !P0 ;  /* 0x0000000fa0007c0c */ /* 0x000fe4000c7a1270 */
[----:B-1----:R-:W-:Y:S01]  /*4240*/  LEA R2, P6, R10, R15, 0x1 ;  /* 0x0000000f0a027211 */ /* 0x002fe200078c08ff */
[----:B------:R1:W-:Y:S01]  /*4250*/  @P1 STG.E.U16 desc[UR8][R4.64], R26 ;  /* 0x0000001a04001986 */ /* 0x0003e2000c101508 */
[----:B------:R-:W-:Y:S02]  /*4260*/  PRMT R34, R34, 0x7632, R34 ;  /* 0x0000763222227816 */ /* 0x000fe40000000022 */
[----:B------:R-:W-:Y:S01]  /*4270*/  LEA.HI.X.SX32 R3, R10, R17, 0x1, P6 ;  /* 0x000000110a037211 */ /* 0x000fe200030f0eff */
[----:B------:R-:W-:Y:S01]  /*4280*/  IMAD R10, R19, 0x4, R0 ;  /* 0x00000004130a7824 */ /* 0x000fe200078e0200 */
[----:B0-----:R-:W-:Y:S01]  /*4290*/  LEA R8, P6, R0, R15, 0x1 ;  /* 0x0000000f00087211 */ /* 0x001fe200078c08ff */
[----:B------:R0:W-:Y:S01]  /*42a0*/  @P2 STG.E.U16 desc[UR8][R6.64], R34 ;  /* 0x0000002206002986 */ /* 0x0001e2000c101508 */
[----:B------:R-:W-:-:S02]  /*42b0*/  ISETP.LT.AND P4, PT, R161, UR15, !P0 ;  /* 0x0000000fa1007c0c */ /* 0x000fc4000c781270 */
[----:B------:R-:W-:Y:S01]  /*42c0*/  LEA.HI.X.SX32 R9, R0, R17, 0x1, P6 ;  /* 0x0000001100097211 */ /* 0x000fe200030f0eff */
[----:B------:R-:W-:Y:S01]  /*42d0*/  IMAD R0, R19, 0x4, R10 ;  /* 0x0000000413007824 */ /* 0x000fe200078e020a */
[----:B------:R-:W-:Y:S01]  /*42e0*/  ISETP.LT.AND P3, PT, R162, UR15, !P0 ;  /* 0x0000000fa2007c0c */ /* 0x000fe2000c761270 */
[----:B------:R2:W-:Y:S01]  /*42f0*/  @P5 STG.E.U16 desc[UR8][R2.64], R21 ;  /* 0x0000001502005986 */ /* 0x0005e2000c101508 */
[C---:B-1----:R-:W-:Y:S02]  /*4300*/  LEA R4, P6, R10.reuse, R15, 0x1 ;  /* 0x0000000f0a047211 */ /* 0x042fe400078c08ff */
[----:B------:R-:W-:Y:S02]  /*4310*/  ISETP.LT.AND P1, PT, R163, UR15, !P0 ;  /* 0x0000000fa3007c0c */ /* 0x000fe4000c721270 */
[----:B------:R-:W-:Y:S01]  /*4320*/  LEA.HI.X.SX32 R5, R10, R17, 0x1, P6 ;  /* 0x000000110a057211 */ /* 0x000fe200030f0eff */
[----:B------:R-:W-:Y:S01]  /*4330*/  IMAD R10, R19, 0x4, R0 ;  /* 0x00000004130a7824 */ /* 0x000fe200078e0200 */
[----:B0-----:R-:W-:Y:S01]  /*4340*/  LEA R6, P6, R0, R15, 0x1 ;  /* 0x0000000f00067211 */ /* 0x001fe200078c08ff */
[----:B------:R0:W-:Y:S01]  /*4350*/  @P4 STG.E.U16 desc[UR8][R8.64], R29 ;  /* 0x0000001d08004986 */ /* 0x0001e2000c101508 */
[----:B------:R-:W-:-:S02]  /*4360*/  ISETP.LT.AND P2, PT, R164, UR15, !P0 ;  /* 0x0000000fa4007c0c */ /* 0x000fc4000c741270 */
[----:B------:R-:W-:Y:S01]  /*4370*/  LEA.HI.X.SX32 R7, R0, R17, 0x1, P6 ;  /* 0x0000001100077211 */ /* 0x000fe200030f0eff */
[----:B------:R-:W-:Y:S01]  /*4380*/  IMAD R0, R19, 0x4, R10 ;  /* 0x0000000413007824 */ /* 0x000fe200078e020a */
[C---:B--2---:R-:W-:Y:S01]  /*4390*/  LEA R2, P6, R10.reuse, R15, 0x1 ;  /* 0x0000000f0a027211 */ /* 0x044fe200078c08ff */
[----:B------:R1:W-:Y:S01]  /*43a0*/  @P3 STG.E.U16 desc[UR8][R4.64], R23 ;  /* 0x0000001704003986 */ /* 0x0003e2000c101508 */
[----:B------:R-:W-:Y:S02]  /*43b0*/  ISETP.LT.AND P5, PT, R165, UR15, !P0 ;  /* 0x0000000fa5007c0c */ /* 0x000fe4000c7a1270 */
[----:B------:R-:W-:Y:S01]  /*43c0*/  LEA.HI.X.SX32 R3, R10, R17, 0x1, P6 ;  /* 0x000000110a037211 */ /* 0x000fe200030f0eff */
[C---:B------:R-:W-:Y:S01]  /*43d0*/  IMAD R10, R19.reuse, 0x4, R0 ;  /* 0x00000004130a7824 */ /* 0x040fe200078e0200 */
[----:B------:R2:W-:Y:S01]  /*43e0*/  @P1 STG.E.U16 desc[UR8][R6.64], R31 ;  /* 0x0000001f06001986 */ /* 0x0005e2000c101508 */
[----:B0-----:R-:W-:Y:S02]  /*43f0*/  LEA R8, P6, R0, R15, 0x1 ;  /* 0x0000000f00087211 */ /* 0x001fe400078c08ff */
[----:B------:R-:W-:Y:S01]  /*4400*/  ISETP.LT.AND P4, PT, R166, UR15, !P0 ;  /* 0x0000000fa6007c0c */ /* 0x000fe2000c781270 */
[----:B------:R0:W-:Y:S01]  /*4410*/  @P2 STG.E.U16 desc[UR8][R2.64], R25 ;  /* 0x0000001902002986 */ /* 0x0001e2000c101508 */
[----:B------:R-:W-:Y:S01]  /*4420*/  LEA.HI.X.SX32 R9, R0, R17, 0x1, P6 ;  /* 0x0000001100097211 */ /* 0x000fe200030f0eff */
[----:B------:R-:W-:Y:S01]  /*4430*/  IMAD R0, R19, 0x4, R10 ;  /* 0x0000000413007824 */ /* 0x000fe200078e020a */
[----:B-1----:R-:W-:-:S02]  /*4440*/  LEA R4, P6, R10, R15, 0x1 ;  /* 0x0000000f0a047211 */ /* 0x002fc400078c08ff */
[----:B------:R-:W-:Y:S01]  /*4450*/  ISETP.LT.AND P3, PT, R167, UR15, !P0 ;  /* 0x0000000fa7007c0c */ /* 0x000fe2000c761270 */
[----:B------:R1:W-:Y:S01]  /*4460*/  @P5 STG.E.U16 desc[UR8][R8.64], R33 ;  /* 0x0000002108005986 */ /* 0x0003e2000c101508 */
[----:B------:R-:W-:Y:S01]  /*4470*/  LEA.HI.X.SX32 R5, R10, R17, 0x1, P6 ;  /* 0x000000110a057211 */ /* 0x000fe200030f0eff */
[C---:B------:R-:W-:Y:S01]  /*4480*/  IMAD R10, R19.reuse, 0x4, R0 ;  /* 0x00000004130a7824 */ /* 0x040fe200078e0200 */
[----:B--2---:R-:W-:Y:S02]  /*4490*/  LEA R6, P6, R0, R15, 0x1 ;  /* 0x0000000f00067211 */ /* 0x004fe400078c08ff */
[----:B------:R-:W-:Y:S01]  /*44a0*/  ISETP.LT.AND P1, PT, R168, UR15, !P0 ;  /* 0x0000000fa8007c0c */ /* 0x000fe2000c721270 */
[----:B------:R2:W-:Y:S01]  /*44b0*/  @P4 STG.E.U16 desc[UR8][R4.64], R27 ;  /* 0x0000001b04004986 */ /* 0x0005e2000c101508 */
[----:B------:R-:W-:Y:S01]  /*44c0*/  LEA.HI.X.SX32 R7, R0, R17, 0x1, P6 ;  /* 0x0000001100077211 */ /* 0x000fe200030f0eff */
[----:B------:R-:W-:Y:S01]  /*44d0*/  IMAD R0, R19, 0x4, R10 ;  /* 0x0000000413007824 */ /* 0x000fe200078e020a */
[----:B0-----:R-:W-:-:S02]  /*44e0*/  LEA R2, P6, R10, R15, 0x1 ;  /* 0x0000000f0a027211 */ /* 0x001fc400078c08ff */
[----:B------:R-:W-:Y:S01]  /*44f0*/  ISETP.LT.AND P2, PT, R169, UR15, !P0 ;  /* 0x0000000fa9007c0c */ /* 0x000fe2000c741270 */
[----:B------:R-:W-:Y:S01]  /*4500*/  IMAD R11, R19, 0x4, R0 ;  /* 0x00000004130b7824 */ /* 0x000fe200078e0200 */
[----:B------:R-:W-:Y:S01]  /*4510*/  LEA.HI.X.SX32 R3, R10, R17, 0x1, P6 ;  /* 0x000000110a037211 */ /* 0x000fe200030f0eff */
[----:B------:R0:W-:Y:S01]  /*4520*/  @P3 STG.E.U16 desc[UR8][R6.64], R35 ;  /* 0x0000002306003986 */ /* 0x0001e2000c101508 */
[C---:B-1----:R-:W-:Y:S02]  /*4530*/  LEA R8, P6, R0.reuse, R15, 0x1 ;  /* 0x0000000f00087211 */ /* 0x042fe400078c08ff */
[----:B------:R-:W-:Y:S02]  /*4540*/  PRMT R21, R21, 0x7632, R21 ;  /* 0x0000763215157816 */ /* 0x000fe40000000015 */
[----:B------:R-:W-:Y:S01]  /*4550*/  LEA.HI.X.SX32 R9, R0, R17, 0x1, P6 ;  /* 0x0000001100097211 */ /* 0x000fe200030f0eff */
[----:B------:R-:W-:Y:S01]  /*4560*/  IMAD R0, R19, 0x4, R11 ;  /* 0x0000000413007824 */ /* 0x000fe200078e020b */
[----:B------:R-:W-:Y:S01]  /*4570*/  PRMT R29, R29, 0x7632, R29 ;  /* 0x000076321d1d7816 */ /* 0x000fe2000000001d */
[----:B------:R-:W-:Y:S01]  /*4580*/  @P1 STG.E.U16 desc[UR8][R2.64], R21 ;  /* 0x0000001502001986 */ /* 0x000fe2000c101508 */
[-C--:B--2---:R-:W-:Y:S01]  /*4590*/  LEA R4, P1, R11, R15.reuse, 0x1 ;  /* 0x0000000f0b047211 */ /* 0x084fe200078208ff */
[C---:B------:R-:W-:Y:S01]  /*45a0*/  IMAD R12, R19.reuse, 0x4, R0 ;  /* 0x00000004130c7824 */ /* 0x040fe200078e0200 */
[----:B------:R-:W-:Y:S01]  /*45b0*/  ISETP.LT.AND P5, PT, R170, UR15, !P0 ;  /* 0x0000000faa007c0c */ /* 0x000fe2000c7a1270 */
[----:B------:R1:W-:Y:S01]  /*45c0*/  @P2 STG.E.U16 desc[UR8][R8.64], R29 ;  /* 0x0000001d08002986 */ /* 0x0003e2000c101508 */
[----:B0-----:R-:W-:Y:S01]  /*45d0*/  LEA R6, P2, R0, R15, 0x1 ;  /* 0x0000000f00067211 */ /* 0x001fe200078408ff */
[----:B------:R-:W-:Y:S01]  /*45e0*/  IMAD R13, R19, 0x4, R12 ;  /* 0x00000004130d7824 */ /* 0x000fe200078e020c */
[----:B------:R-:W-:-:S02]  /*45f0*/  LEA.HI.X.SX32 R5, R11, R17, 0x1, P1 ;  /* 0x000000110b057211 */ /* 0x000fc400008f0eff */
[----:B------:R-:W-:Y:S01]  /*4600*/  ISETP.LT.AND P4, PT, R171, UR15, !P0 ;  /* 0x0000000fab007c0c */ /* 0x000fe2000c781270 */
[C---:B------:R-:W-:Y:S01]  /*4610*/  IMAD R14, R19.reuse, 0x4, R13 ;  /* 0x00000004130e7824 */ /* 0x040fe200078e020d */
[----:B------:R-:W-:Y:S02]  /*4620*/  ISETP.LT.AND P3, PT, R172, UR15, !P0 ;  /* 0x0000000fac007c0c */ /* 0x000fe4000c761270 */
[----:B------:R-:W-:Y:S02]  /*4630*/  LEA R10, P6, R12, R15, 0x1 ;  /* 0x0000000f0c0a7211 */ /* 0x000fe400078c08ff */
[----:B------:R-:W-:Y:S01]  /*4640*/  LEA.HI.X.SX32 R7, R0, R17, 0x1, P2 ;  /* 0x0000001100077211 */ /* 0x000fe200010f0eff */
[----:B------:R-:W-:Y:S01]  /*4650*/  IMAD R0, R19, 0x4, R14 ;  /* 0x0000000413007824 */ /* 0x000fe200078e020e */
[----:B-1----:R-:W-:Y:S02]  /*4660*/  LEA R8, P1, R14, R15, 0x1 ;  /* 0x0000000f0e087211 */ /* 0x002fe400078208ff */
[----:B------:R-:W-:-:S02]  /*4670*/  ISETP.LT.AND P2, PT, R173, UR15, !P0 ;  /* 0x0000000fad007c0c */ /* 0x000fc4000c741270 */
[-C--:B------:R-:W-:Y:S02]  /*4680*/  LEA.HI.X.SX32 R9, R14, R17.reuse, 0x1, P1 ;  /* 0x000000110e097211 */ /* 0x080fe400008f0eff */
[----:B------:R-:W-:Y:S02]  /*4690*/  ISETP.LT.AND P1, PT, R174, UR15, !P0 ;  /* 0x0000000fae007c0c */ /* 0x000fe4000c721270 */
[----:B------:R-:W-:Y:S02]  /*46a0*/  ISETP.LT.AND P0, PT, R175, UR15, !P0 ;  /* 0x0000000faf007c0c */ /* 0x000fe4000c701270 */
[----:B------:R-:W-:Y:S02]  /*46b0*/  LEA.HI.X.SX32 R11, R12, R17, 0x1, P6 ;  /* 0x000000110c0b7211 */ /* 0x000fe400030f0eff */
[----:B------:R-:W-:Y:S02]  /*46c0*/  LEA R2, P6, R13, R15, 0x1 ;  /* 0x0000000f0d027211 */ /* 0x000fe400078c08ff */
[----:B------:R-:W-:-:S02]  /*46d0*/  PRMT R23, R23, 0x7632, R23 ;  /* 0x0000763217177816 */ /* 0x000fc40000000017 */
[----:B------:R-:W-:Y:S02]  /*46e0*/  PRMT R31, R31, 0x7632, R31 ;  /* 0x000076321f1f7816 */ /* 0x000fe4000000001f */
[----:B------:R-:W-:Y:S01]  /*46f0*/  PRMT R25, R25, 0x7632, R25 ;  /* 0x0000763219197816 */ /* 0x000fe20000000019 */
[----:B------:R0:W-:Y:S01]  /*4700*/  @P5 STG.E.U16 desc[UR8][R4.64], R23 ;  /* 0x0000001704005986 */ /* 0x0001e2000c101508 */
[----:B------:R-:W-:Y:S02]  /*4710*/  LEA.HI.X.SX32 R3, R13, R17, 0x1, P6 ;  /* 0x000000110d037211 */ /* 0x000fe400030f0eff */
[----:B------:R-:W-:Y:S01]  /*4720*/  PRMT R33, R33, 0x7632, R33 ;  /* 0x0000763221217816 */ /* 0x000fe20000000021 */
[----:B------:R0:W-:Y:S01]  /*4730*/  @P4 STG.E.U16 desc[UR8][R6.64], R31 ;  /* 0x0000001f06004986 */ /* 0x0001e2000c101508 */
[----:B------:R-:W-:Y:S02]  /*4740*/  PRMT R27, R27, 0x7632, R27 ;  /* 0x000076321b1b7816 */ /* 0x000fe4000000001b */
[C---:B------:R-:W-:Y:S01]  /*4750*/  LEA R12, P6, R0.reuse, R15, 0x1 ;  /* 0x0000000f000c7211 */ /* 0x040fe200078c08ff */
[----:B------:R0:W-:Y:S03]  /*4760*/  @P3 STG.E.U16 desc[UR8][R10.64], R25 ;  /* 0x000000190a003986 */ /* 0x0001e6000c101508 */
[----:B------:R-:W-:Y:S01]  /*4770*/  LEA.HI.X.SX32 R13, R0, R17, 0x1, P6 ;  /* 0x00000011000d7211 */ /* 0x000fe200030f0eff */
[----:B------:R0:W-:Y:S04]  /*4780*/  @P2 STG.E.U16 desc[UR8][R2.64], R33 ;  /* 0x0000002102002986 */ /* 0x0001e8000c101508 */
[----:B------:R0:W-:Y:S01]  /*4790*/  @P1 STG.E.U16 desc[UR8][R8.64], R27 ;  /* 0x0000001b08001986 */ /* 0x0001e2000c101508 */
[----:B------:R-:W-:Y:S05]  /*47a0*/  @!P0 EXIT ;  /* 0x000000000000894d */ /* 0x000fea0003800000 */
[----:B0-----:R-:W-:-:S05]  /*47b0*/  PRMT R6, R35, 0x7632, R6 ;  /* 0x0000763223067816 */ /* 0x001fca0000000006 */
[----:B------:R-:W-:Y:S01]  /*47c0*/  STG.E.U16 desc[UR8][R12.64], R6 ;  /* 0x000000060c007986 */ /* 0x000fe2000c101508 */
[----:B------:R-:W-:Y:S05]  /*47d0*/  EXIT ;  /* 0x000000000000794d */ /* 0x000fea0003800000 */
.L_x_3:
[----:B------:R-:W-:-:S00]  /*47e0*/  BRA `(.L_x_3) ;  /* 0xfffffffc00fc7947 */ /* 0x000fc0000383ffff */
[----:B------:R-:W-:-:S00]  /*47f0*/  NOP ;  /* 0x0000000000007918 */ /* 0x000fc00000000000 */
        /* <DEDUP_REMOVED lines=8> */
.L_x_4:


//--------------------- .nv.shared.matmul_kernel  --------------------------
	.section	.nv.shared.matmul_kernel,"aw",@nobits
	.sectionflags	@""
	.align	16
	.zero		1024


//--------------------- .nv.shared.reserved.0     --------------------------
	.section	.nv.shared.reserved.0,"aw",@nobits
	.weak		__nv_reservedSMEM_offset_0_alias
	.size		__nv_reservedSMEM_offset_0_alias, 0, 64
	.other		__nv_reservedSMEM_offset_0_alias,@"STO_CUDA_RESERVED_SHARED STV_DEFAULT"
__nv_reservedSMEM_offset_0_alias:
	.zero		0
	.zero		64


//--------------------- .nv.constant0.matmul_kernel --------------------------
	.section	.nv.constant0.matmul_kernel,"a",@progbits
	.sectionflags	@""
	.align	4
.nv.constant0.matmul_kernel:
	.zero		976


//--------------------- SYMBOLS --------------------------

	.type		.nv.reservedSmem.offset0,@object
	.size		.nv.reservedSmem.offset0,0x4
	.type		.nv.reservedSmem.cap,@object
	.size		.nv.reservedSmem.cap,0x4
